def gluon_tcgen05(
    a_ptr,
    b_ptr,
    c_ptr,
    M,
    N,
    K,
    stride_am,
    stride_bk,
    stride_cm,
    BLOCK_M: gl.constexpr,
    BLOCK_N: gl.constexpr,
    BLOCK_K: gl.constexpr,
    DTYPE: gl.constexpr,
    A_LAYOUT: gl.constexpr,
    B_LAYOUT: gl.constexpr,
    C_LAYOUT: gl.constexpr,
    B_SHAPE: gl.constexpr,
    TMEM_LAYOUT: gl.constexpr,
    TMEM_REG: gl.constexpr,
    TRANS_B: gl.constexpr,
    NUM_BUFFERS: gl.constexpr,
):
    a_desc = tma.make_tensor_descriptor(
        a_ptr, [M, K], [stride_am, 1], [BLOCK_M, BLOCK_K], A_LAYOUT
    )
    b_desc = tma.make_tensor_descriptor(
        b_ptr,
        [N, K] if TRANS_B else [K, N],
        [stride_bk, 1],
        B_SHAPE,
        B_LAYOUT,
    )
    c_desc = tma.make_tensor_descriptor(
        c_ptr, [M, N], [stride_cm, 1], [BLOCK_M, BLOCK_N], C_LAYOUT
    )

    a_bufs = gl.allocate_shared_memory(
        DTYPE, [NUM_BUFFERS, BLOCK_M, BLOCK_K], A_LAYOUT
    )
    b_bufs = gl.allocate_shared_memory(DTYPE, [NUM_BUFFERS] + B_SHAPE, B_LAYOUT)

    pid_m = gl.program_id(0)
    pid_n = gl.program_id(1)
    off_m = pid_m * BLOCK_M
    off_n = pid_n * BLOCK_N

    tma_bars = gl.allocate_shared_memory(
        gl.int64, [NUM_BUFFERS, 1], mbarrier.MBarrierLayout()
    )
    mma_bars = gl.allocate_shared_memory(
        gl.int64, [NUM_BUFFERS, 1], mbarrier.MBarrierLayout()
    )
    for i in gl.static_range(NUM_BUFFERS):
        mbarrier.init(tma_bars.index(i), count=1)
        mbarrier.init(mma_bars.index(i), count=1)

    acc_tmem = allocate_tensor_memory(gl.float32, [BLOCK_M, BLOCK_N], TMEM_LAYOUT)
    idx = 0
    phase = 0
    use_acc = False
    for k in range(0, K, BLOCK_K):
        a = a_bufs.index(idx)
        b = b_bufs.index(idx)
        tma_bar = tma_bars.index(idx)
        mma_bar = mma_bars.index(idx)
        mbarrier.expect(
            tma_bar, a_desc.block_type.nbytes + b_desc.block_type.nbytes
        )
        tma.async_copy_global_to_shared(a_desc, [off_m, k], tma_bar, a)
        tma.async_copy_global_to_shared(
            b_desc, [off_n, k] if TRANS_B else [k, off_n], tma_bar, b
        )
        mbarrier.wait(tma_bar, phase=phase)

        if TRANS_B:
            b = b.permute((1, 0))
        tcgen05_mma(a, b, acc_tmem, use_acc=use_acc)
        tcgen05_commit(mma_bar)
        mbarrier.wait(mma_bar, phase=phase)
        use_acc = True

        idx += 1
        if idx == NUM_BUFFERS:
            idx = 0
            phase ^= 1

    for i in gl.static_range(NUM_BUFFERS):
        mbarrier.invalidate(tma_bars.index(i))
        mbarrier.invalidate(mma_bars.index(i))

    acc = acc_tmem.load(TMEM_REG)
    c_smem = gl.allocate_shared_memory(DTYPE, [BLOCK_M, BLOCK_N], C_LAYOUT)
    c_smem.store(acc.to(DTYPE))
    fence_async_shared()
    tma.async_copy_shared_to_global(c_desc, [off_m, off_n], c_smem)
    tma.store_wait(pendings=0)

# config = {"BLOCK_K": 64, "BLOCK_M": 128, "BLOCK_N": 64, "arch": "sm_100", "dtype": "bf16", "num_buffers": 4, "num_warps": 8, "trans_b": 0}
# arch = sm_100


// ===== COMPILED SASS (sm_100a) =====

	.target	sm_100a

	.elftype	@"ET_EXEC"


//--------------------- .note.nv.tkinfo           --------------------------
	.section	.note.nv.tkinfo,"",@"SHT_NOTE"
	.sectionflags	@"SHF_NOTE_NV_TKINFO"
	.tkinfo
        /*0018*/ 	.word	0x00000081
        /*0030*/ 	.string	""
        /*0030*/ 	.string	"ptxas-blackwell"
        /*0030*/ 	.string	"Cuda compilation tools, release 12.9, V12.9.86"
        /*0030*/ 	.string	"Build cuda_12.9.r12.9/compiler.36037853_0"
        /*0030*/ 	.string	"-v  -suppress-debug-info  -lineinfo  -arch sm_100a "



//--------------------- .note.nv.cuver            --------------------------
	.section	.note.nv.cuver,"",@"SHT_NOTE"
	.sectionflags	@"SHF_NOTE_NV_CUVER"
        /*0018*/ 	.short	0x0001
        /*001a*/ 	.short	0x0064
        /*001c*/ 	.short	0x0001
        /*001e*/ 	.short	0x0000
        /*0020*/ 	.short	0x0001
        /*0022*/ 	.short	0x0000


//--------------------- .nv.info                  --------------------------
	.section	.nv.info,"",@"SHT_CUDA_INFO"
	.align	4


	//----- nvinfo : EIATTR_REGCOUNT
	.align		4
        /*0000*/ 	.byte	0x04, 0x2f
        /*0002*/ 	.short	(.L_4 - .L_3)
	.align		4
.L_3:
        /*0004*/ 	.word	index@(gluon_tcgen05)
        /*0008*/ 	.word	0x00000027


	//----- nvinfo : EIATTR_FRAME_SIZE
	.align		4
.L_4:
        /*000c*/ 	.byte	0x04, 0x11
        /*000e*/ 	.short	(.L_6 - .L_5)
	.align		4
.L_5:
        /*0010*/ 	.word	index@($__internal_2_$__cuda_sm10x_tcgen05_guardrail_trap_unallocated_columns_being_dealloced)
        /*0014*/ 	.word	0x00000000


	//----- nvinfo : EIATTR_FRAME_SIZE
	.align		4
.L_6:
        /*0018*/ 	.byte	0x04, 0x11
        /*001a*/ 	.short	(.L_8 - .L_7)
	.align		4
.L_7:
        /*001c*/ 	.word	index@($__internal_1_$__cuda_sm10x_tcgen05_guardrail_trap_phase_invalid_during_alloc)
        /*0020*/ 	.word	0x00000000


	//----- nvinfo : EIATTR_FRAME_SIZE
	.align		4
.L_8:
        /*0024*/ 	.byte	0x04, 0x11
        /*0026*/ 	.short	(.L_10 - .L_9)
	.align		4
.L_9:
        /*0028*/ 	.word	index@($__internal_0_$__cuda_sm10x_tcgen05_guardrail_trap_col_being_dealloced_not_returned_by_alloc)
        /*002c*/ 	.word	0x00000000


	//----- nvinfo : EIATTR_FRAME_SIZE
	.align		4
.L_10:
        /*0030*/ 	.byte	0x04, 0x11
        /*0032*/ 	.short	(.L_12 - .L_11)
	.align		4
.L_11:
        /*0034*/ 	.word	index@(gluon_tcgen05)
        /*0038*/ 	.word	0x00000000


	//----- nvinfo : EIATTR_MIN_STACK_SIZE
	.align		4
.L_12:
        /*003c*/ 	.byte	0x04, 0x12
        /*003e*/ 	.short	(.L_14 - .L_13)
	.align		4
.L_13:
        /*0040*/ 	.word	index@(gluon_tcgen05)
        /*0044*/ 	.word	0x00000000
.L_14:


//--------------------- .nv.info.gluon_tcgen05    --------------------------
	.section	.nv.info.gluon_tcgen05,"",@"SHT_CUDA_INFO"
	.sectionflags	@""
	.align	4


	//----- nvinfo : EIATTR_CUDA_API_VERSION
	.align		4
        /*0000*/ 	.byte	0x04, 0x37
        /*0002*/ 	.short	(.L_16 - .L_15)
.L_15:
        /*0004*/ 	.word	0x00000081


	//----- nvinfo : EIATTR_KPARAM_INFO
	.align		4
.L_16:
        /*0008*/ 	.byte	0x04, 0x17
        /*000a*/ 	.short	(.L_18 - .L_17)
.L_17:
        /*000c*/ 	.word	0x00000000
        /*0010*/ 	.short	0x000a
        /*0012*/ 	.short	0x0048
        /*0014*/ 	.byte	0x00, 0xf4, 0x21, 0x00


	//----- nvinfo : EIATTR_KPARAM_INFO
	.align		4
.L_18:
        /*0018*/ 	.byte	0x04, 0x17
        /*001a*/ 	.short	(.L_20 - .L_19)
.L_19:
        /*001c*/ 	.word	0x00000000
        /*0020*/ 	.short	0x0009
        /*0022*/ 	.short	0x0040
        /*0024*/ 	.byte	0x00, 0xf4, 0x21, 0x00


	//----- nvinfo : EIATTR_KPARAM_INFO
	.align		4
.L_20:
        /*0028*/ 	.byte	0x04, 0x17
        /*002a*/ 	.short	(.L_22 - .L_21)
.L_21:
        /*002c*/ 	.word	0x00000000
        /*0030*/ 	.short	0x0008
        /*0032*/ 	.short	0x0038
        /*0034*/ 	.byte	0x00, 0xf0, 0x21, 0x00


	//----- nvinfo : EIATTR_KPARAM_INFO
	.align		4
.L_22:
        /*0038*/ 	.byte	0x04, 0x17
        /*003a*/ 	.short	(.L_24 - .L_23)
.L_23:
        /*003c*/ 	.word	0x00000000
        /*0040*/ 	.short	0x0007
        /*0042*/ 	.short	0x0030
        /*0044*/ 	.byte	0x00, 0xf0, 0x21, 0x00


	//----- nvinfo : EIATTR_KPARAM_INFO
	.align		4
.L_24:
        /*0048*/ 	.byte	0x04, 0x17
        /*004a*/ 	.short	(.L_26 - .L_25)
.L_25:
        /*004c*/ 	.word	0x00000000
        /*0050*/ 	.short	0x0006
        /*0052*/ 	.short	0x0028
        /*0054*/ 	.byte	0x00, 0xf0, 0x21, 0x00


	//----- nvinfo : EIATTR_KPARAM_INFO
	.align		4
.L_26:
        /*0058*/ 	.byte	0x04, 0x17
        /*005a*/ 	.short	(.L_28 - .L_27)
.L_27:
        /*005c*/ 	.word	0x00000000
        /*0060*/ 	.short	0x0005
        /*0062*/ 	.short	0x0020
        /*0064*/ 	.byte	0x00, 0xf0, 0x11, 0x00


	//----- nvinfo : EIATTR_KPARAM_INFO
	.align		4
.L_28:
        /*0068*/ 	.byte	0x04, 0x17
        /*006a*/ 	.short	(.L_30 - .L_29)
.L_29:
        /*006c*/ 	.word	0x00000000
        /*0070*/ 	.short	0x0004
        /*0072*/ 	.short	0x001c
        /*0074*/ 	.byte	0x00, 0xf0, 0x11, 0x00


	//----- nvinfo : EIATTR_KPARAM_INFO
	.align		4
.L_30:
        /*0078*/ 	.byte	0x04, 0x17
        /*007a*/ 	.short	(.L_32 - .L_31)
.L_31:
        /*007c*/ 	.word	0x00000000
        /*0080*/ 	.short	0x0003
        /*0082*/ 	.short	0x0018
        /*0084*/ 	.byte	0x00, 0xf0, 0x11, 0x00


	//----- nvinfo : EIATTR_KPARAM_INFO
	.align		4
.L_32:
        /*0088*/ 	.byte	0x04, 0x17
        /*008a*/ 	.short	(.L_34 - .L_33)
.L_33:
        /*008c*/ 	.word	0x00000000
        /*0090*/ 	.short	0x0002
        /*0092*/ 	.short	0x0010
        /*0094*/ 	.byte	0x00, 0xf4, 0x21, 0x00


	//----- nvinfo : EIATTR_KPARAM_INFO
	.align		4
.L_34:
        /*0098*/ 	.byte	0x04, 0x17
        /*009a*/ 	.short	(.L_36 - .L_35)
.L_35:
        /*009c*/ 	.word	0x00000000
        /*00a0*/ 	.short	0x0001
        /*00a2*/ 	.short	0x0008
        /*00a4*/ 	.byte	0x00, 0xf4, 0x21, 0x00


	//----- nvinfo : EIATTR_KPARAM_INFO
	.align		4
.L_36:
        /*00a8*/ 	.byte	0x04, 0x17
        /*00aa*/ 	.short	(.L_38 - .L_37)
.L_37:
        /*00ac*/ 	.word	0x00000000
        /*00b0*/ 	.short	0x0000
        /*00b2*/ 	.short	0x0000
        /*00b4*/ 	.byte	0x00, 0xf4, 0x21, 0x00


	//----- nvinfo : EIATTR_AT_ENTRY_FRAGMENTS
	.align		4
.L_38:
        /*00b8*/ 	.byte	0x04, 0x4f
        /*00ba*/ 	.short	(.L_40 - .L_39)


	//   ....[0]....
.L_39:
        /*00bc*/ 	.word	0x00000004


	//----- nvinfo : EIATTR_RESERVED_SMEM_USED
	.align		4
.L_40:
        /*00c0*/ 	.byte	0x01, 0x41
	.zero		2


	//----- nvinfo : EIATTR_SPARSE_MMA_MASK
	.align		4
        /*00c4*/ 	.byte	0x03, 0x50
        /*00c6*/ 	.short	0x0000


	//----- nvinfo : EIATTR_TCGEN05_1CTA_USED
	.align		4
        /*00c8*/ 	.byte	0x01, 0x51
	.zero		2


	//----- nvinfo : EIATTR_MAXREG_COUNT
	.align		4
        /*00cc*/ 	.byte	0x03, 0x1b
        /*00ce*/ 	.short	0x00ff


	//----- nvinfo : EIATTR_NUM_BARRIERS
	.align		4
        /*00d0*/ 	.byte	0x02, 0x4c
        /*00d2*/ 	.byte	0x01
	.zero		1


	//----- nvinfo : EIATTR_INT_WARP_WIDE_INSTR_OFFSETS
	.align		4
        /*00d4*/ 	.byte	0x04, 0x31
        /*00d6*/ 	.short	(.L_42 - .L_41)


	//   ....[0]....
.L_41:
        /*00d8*/ 	.word	0x00001720


	//   ....[1]....
        /*00dc*/ 	.word	0x00001740


	//   ....[2]....
        /*00e0*/ 	.word	0x000017c0


	//   ....[3]....
        /*00e4*/ 	.word	0x00001b80


	//   ....[4]....
        /*00e8*/ 	.word	0x00001b90


	//   ....[5]....
        /*00ec*/ 	.word	0x00001ba0


	//   ....[6]....
        /*00f0*/ 	.word	0x00001bb0


	//   ....[7]....
        /*00f4*/ 	.word	0x00001ed0


	//   ....[8]....
        /*00f8*/ 	.word	0x00001ee0


	//   ....[9]....
        /*00fc*/ 	.word	0x00002060


	//   ....[10]....
        /*0100*/ 	.word	0x000020b0


	//   ....[11]....
        /*0104*/ 	.word	0x000020c0


	//   ....[12]....
        /*0108*/ 	.word	0x000020f0


	//   ....[13]....
        /*010c*/ 	.word	0x000023e0


	//   ....[14]....
        /*0110*/ 	.word	0x000023f0


	//   ....[15]....
        /*0114*/ 	.word	0x00002780


	//   ....[16]....
        /*0118*/ 	.word	0x00002790


	//   ....[17]....
        /*011c*/ 	.word	0x00002b00


	//   ....[18]....
        /*0120*/ 	.word	0x00002b50


	//----- nvinfo : EIATTR_COOP_GROUP_MASK_REGIDS
	.align		4
.L_42:
        /*0124*/ 	.byte	0x04, 0x29
        /*0126*/ 	.short	(.L_44 - .L_43)


	//   ....[0]....
.L_43:
        /*0128*/ 	.word	0xffffffff


	//   ....[1]....
        /*012c*/ 	.word	0xffffffff


	//   ....[2]....
        /*0130*/ 	.word	0xffffffff


	//   ....[3]....
        /*0134*/ 	.word	0xffffffff


	//   ....[4]....
        /*0138*/ 	.word	0xffffffff


	//   ....[5]....
        /*013c*/ 	.word	0xffffffff


	//   ....[6]....
        /*0140*/ 	.word	0xffffffff


	//   ....[7]....
        /*0144*/ 	.word	0xffffffff


	//   ....[8]....
        /*0148*/ 	.word	0xffffffff


	//   ....[9]....
        /*014c*/ 	.word	0xffffffff


	//----- nvinfo : EIATTR_COOP_GROUP_INSTR_OFFSETS
	.align		4
.L_44:
        /*0150*/ 	.byte	0x04, 0x28
        /*0152*/ 	.short	(.L_46 - .L_45)


	//   ....[0]....
.L_45:
        /*0154*/ 	.word	0x00000050


	//   ....[1]....
        /*0158*/ 	.word	0x00000310


	//   ....[2]....
        /*015c*/ 	.word	0x00000500


	//   ....[3]....
        /*0160*/ 	.word	0x000009c0


	//   ....[4]....
        /*0164*/ 	.word	0x00000b00


	//   ....[5]....
        /*0168*/ 	.word	0x00000fb0


	//   ....[6]....
        /*016c*/ 	.word	0x000010f0


	//   ....[7]....
        /*0170*/ 	.word	0x000015e0


	//   ....[8]....
        /*0174*/ 	.word	0x00002990


	//   ....[9]....
        /*0178*/ 	.word	0x00002c00


	//----- nvinfo : EIATTR_VRC_CTA_INIT_COUNT
	.align		4
.L_46:
        /*017c*/ 	.byte	0x02, 0x4a
        /*017e*/ 	.byte	0x80
	.zero		1


	//----- nvinfo : EIATTR_MBARRIER_INSTR_OFFSETS
	.align		4
        /*0180*/ 	.byte	0x04, 0x39
        /*0182*/ 	.short	(.L_48 - .L_47)


	//   ....[0]....
.L_47:
        /*0184*/ 	.word	0x000017e0
        /*0188*/ 	.word	0x000000ff
        /*018c*/ 	.word	0x00018000
        /*0190*/ 	.short	0x0100
        /*0192*/ 	.byte	0x08
	.zero		1


	//   ....[1]....
        /*0194*/ 	.word	0x000017f0
        /*0198*/ 	.word	0x000000ff
        /*019c*/ 	.word	0x00018020
        /*01a0*/ 	.short	0x0100
        /*01a2*/ 	.byte	0x08
	.zero		1


	//   ....[2]....
        /*01a4*/ 	.word	0x000018a0
        /*01a8*/ 	.word	0x000000ff
        /*01ac*/ 	.word	0x00018008
        /*01b0*/ 	.short	0x0100
        /*01b2*/ 	.byte	0x08
	.zero		1


	//   ....[3]....
        /*01b4*/ 	.word	0x000018b0
        /*01b8*/ 	.word	0x000000ff
        /*01bc*/ 	.word	0x00018028
        /*01c0*/ 	.short	0x0100
        /*01c2*/ 	.byte	0x08
	.zero		1


	//   ....[4]....
        /*01c4*/ 	.word	0x00001990
        /*01c8*/ 	.word	0x000000ff
        /*01cc*/ 	.word	0x00018010
        /*01d0*/ 	.short	0x0100
        /*01d2*/ 	.byte	0x08
	.zero		1


	//   ....[5]....
        /*01d4*/ 	.word	0x000019a0
        /*01d8*/ 	.word	0x000000ff
        /*01dc*/ 	.word	0x00018030
        /*01e0*/ 	.short	0x0100
        /*01e2*/ 	.byte	0x08
	.zero		1


	//   ....[6]....
        /*01e4*/ 	.word	0x00001ab0
        /*01e8*/ 	.word	0x000000ff
        /*01ec*/ 	.word	0x00018018
        /*01f0*/ 	.short	0x0100
        /*01f2*/ 	.byte	0x08
	.zero		1


	//   ....[7]....
        /*01f4*/ 	.word	0x00001ac0
        /*01f8*/ 	.word	0x000000ff
        /*01fc*/ 	.word	0x00018038
        /*0200*/ 	.short	0x0100
        /*0202*/ 	.byte	0x08
	.zero		1


	//   ....[8]....
        /*0204*/ 	.word	0x00001c90
        /*0208*/ 	.word	0x000000ff
        /*020c*/ 	.word	0x00018000
        /*0210*/ 	.short	0x010a
        /*0212*/ 	.byte	0x08
	.zero		1


	//   ....[9]....
        /*0214*/ 	.word	0x00001f30
        /*0218*/ 	.word	0x000000ff
        /*021c*/ 	.word	0x00018020
        /*0220*/ 	.short	0x010a
        /*0222*/ 	.byte	0x08
	.zero		1


	//   ....[10]....
        /*0224*/ 	.word	0x00002160
        /*0228*/ 	.word	0x000000ff
        /*022c*/ 	.word	0x00018000
        /*0230*/ 	.short	0x010a
        /*0232*/ 	.byte	0x1c
	.zero		1


	//   ....[11]....
        /*0234*/ 	.word	0x00002430
        /*0238*/ 	.word	0x000000ff
        /*023c*/ 	.word	0x00018020
        /*0240*/ 	.short	0x010a
        /*0242*/ 	.byte	0x1c
	.zero		1


	//   ....[12]....
        /*0244*/ 	.word	0x00002500
        /*0248*/ 	.word	0x000000ff
        /*024c*/ 	.word	0x00018000
        /*0250*/ 	.short	0x0108
        /*0252*/ 	.byte	0x08
	.zero		1


	//   ....[13]....
        /*0254*/ 	.word	0x00002510
        /*0258*/ 	.word	0x000000ff
        /*025c*/ 	.word	0x00018020
        /*0260*/ 	.short	0x0108
        /*0262*/ 	.byte	0x08
	.zero		1


	//   ....[14]....
        /*0264*/ 	.word	0x00002560
        /*0268*/ 	.word	0x000000ff
        /*026c*/ 	.word	0x00018008
        /*0270*/ 	.short	0x0108
        /*0272*/ 	.byte	0x08
	.zero		1


	//   ....[15]....
        /*0274*/ 	.word	0x00002570
        /*0278*/ 	.word	0x000000ff
        /*027c*/ 	.word	0x00018028
        /*0280*/ 	.short	0x0108
        /*0282*/ 	.byte	0x08
	.zero		1


	//   ....[16]....
        /*0284*/ 	.word	0x000025c0
        /*0288*/ 	.word	0x000000ff
        /*028c*/ 	.word	0x00018010
        /*0290*/ 	.short	0x0108
        /*0292*/ 	.byte	0x08
	.zero		1


	//   ....[17]....
        /*0294*/ 	.word	0x000025d0
        /*0298*/ 	.word	0x000000ff
        /*029c*/ 	.word	0x00018030
        /*02a0*/ 	.short	0x0108
        /*02a2*/ 	.byte	0x08
	.zero		1


	//   ....[18]....
        /*02a4*/ 	.word	0x00002620
        /*02a8*/ 	.word	0x000000ff
        /*02ac*/ 	.word	0x00018018
        /*02b0*/ 	.short	0x0108
        /*02b2*/ 	.byte	0x08
	.zero		1


	//   ....[19]....
        /*02b4*/ 	.word	0x00002630
        /*02b8*/ 	.word	0x000000ff
        /*02bc*/ 	.word	0x00018038
        /*02c0*/ 	.short	0x0108
        /*02c2*/ 	.byte	0x08
	.zero		1


	//   ....[20]....
        /*02c4*/ 	.word	0x00002c20
        /*02c8*/ 	.word	0x000000ff
        /*02cc*/ 	.word	0x00018000
        /*02d0*/ 	.short	0x010a
        /*02d2*/ 	.byte	0x08
	.zero		1


	//   ....[21]....
        /*02d4*/ 	.word	0x00002c50
        /*02d8*/ 	.word	0x000000ff
        /*02dc*/ 	.word	0x00018020
        /*02e0*/ 	.short	0x010a
        /*02e2*/ 	.byte	0x08
	.zero		1


	//   ....[22]....
        /*02e4*/ 	.word	0x00002c80
        /*02e8*/ 	.word	0x000000ff
        /*02ec*/ 	.word	0x00018000
        /*02f0*/ 	.short	0x010a
        /*02f2*/ 	.byte	0x1c
	.zero		1


	//   ....[23]....
        /*02f4*/ 	.word	0x00002cb0
        /*02f8*/ 	.word	0x000000ff
        /*02fc*/ 	.word	0x00018020
        /*0300*/ 	.short	0x010a
        /*0302*/ 	.byte	0x1c
	.zero		1


	//----- nvinfo : EIATTR_NUM_MBARRIERS
	.align		4
.L_48:
        /*0304*/ 	.byte	0x03, 0x38
        /*0306*/ 	.short	0x0008


	//----- nvinfo : EIATTR_EXIT_INSTR_OFFSETS
	.align		4
        /*0308*/ 	.byte	0x04, 0x1c
        /*030a*/ 	.short	(.L_50 - .L_49)


	//   ....[0]....
.L_49:
        /*030c*/ 	.word	0x00002c10


	//----- nvinfo : EIATTR_REQNTID
	.align		4
.L_50:
        /*0310*/ 	.byte	0x04, 0x10
        /*0312*/ 	.short	(.L_52 - .L_51)
.L_51:
        /*0314*/ 	.word	0x00000100
        /*0318*/ 	.word	0x00000001
        /*031c*/ 	.word	0x00000001


	//----- nvinfo : EIATTR_CRS_STACK_SIZE
	.align		4
.L_52:
        /*0320*/ 	.byte	0x04, 0x1e
        /*0322*/ 	.short	(.L_54 - .L_53)
.L_53:
        /*0324*/ 	.word	0x00000000


	//----- nvinfo : EIATTR_CBANK_PARAM_SIZE
	.align		4
.L_54:
        /*0328*/ 	.byte	0x03, 0x19
        /*032a*/ 	.short	0x0050


	//----- nvinfo : EIATTR_PARAM_CBANK
	.align		4
        /*032c*/ 	.byte	0x04, 0x0a
        /*032e*/ 	.short	(.L_56 - .L_55)
	.align		4
.L_55:
        /*0330*/ 	.word	index@(.nv.constant0.gluon_tcgen05)
        /*0334*/ 	.short	0x0380
        /*0336*/ 	.short	0x0050


	//----- nvinfo : EIATTR_SW_WAR
	.align		4
.L_56:
        /*0338*/ 	.byte	0x04, 0x36
        /*033a*/ 	.short	(.L_58 - .L_57)
.L_57:
        /*033c*/ 	.word	0x00000008
.L_58:


//--------------------- .nv.compat                --------------------------
	.section	.nv.compat,"",@"SHT_CUDA_COMPAT_INFO"
	.align	4
        /*0000*/ 	.byte	0x02, 0x02, 0x02, 0x00, 0x02, 0x05, 0x05, 0x00, 0x02, 0x03, 0x03, 0x00, 0x02, 0x06, 0x01, 0x00


//--------------------- .nv.callgraph             --------------------------
	.section	.nv.callgraph,"",@"SHT_CUDA_CALLGRAPH"
	.align	4
	.sectionentsize	8
	.align		4
        /*0000*/ 	.word	0x00000000
	.align		4
        /*0004*/ 	.word	0xffffffff
	.align		4
        /*0008*/ 	.word	0x00000000
	.align		4
        /*000c*/ 	.word	0xfffffffe
	.align		4
        /*0010*/ 	.word	0x00000000
	.align		4
        /*0014*/ 	.word	0xfffffffd
	.align		4
        /*0018*/ 	.word	0x00000000
	.align		4
        /*001c*/ 	.word	0xfffffffc


//--------------------- .text.gluon_tcgen05       --------------------------
	.section	.text.gluon_tcgen05,"ax",@progbits
	.align	128
        .global         gluon_tcgen05
        .type           gluon_tcgen05,@function
        .size           gluon_tcgen05,(.L_x_85 - gluon_tcgen05)
        .other          gluon_tcgen05,@"STO_CUDA_ENTRY STV_DEFAULT"
gluon_tcgen05:
.text.gluon_tcgen05:
[----:B------:R-:W1:Y:S01]  /*0000*/  LDC R1, c[0x0][0x37c] ;  /* 0x0000df00ff017b82 */ /* 0x000e620000000800 */
[----:B------:R-:W2:Y:S02]  /*0010*/  S2R R0, SR_TID.X ;  /* 0x0000000000007919 */ /* 0x000ea40000002100 */
[----:B--2---:R-:W-:-:S13]  /*0020*/  ISETP.GE.U32.AND P2, PT, R0, 0x20, PT ;  /* 0x000000200000780c */ /* 0x004fda0003f46070 */
[----:B------:R-:W-:Y:S05]  /*0030*/  @P2 BRA `(.L_x_0) ;  /* 0x0000000000b82947 */ /* 0x000fea0003800000 */
[----:B------:R-:W2:Y:S01]  /*0040*/  S2UR UR6, SR_CgaCtaId ;  /* 0x00000000000679c3 */ /* 0x000ea20000008800 */
[----:B------:R-:W-:Y:S01]  /*0050*/  NOP ;  /* 0x0000000000007918 */ /* 0x000fe20000000000 */
[----:B------:R-:W-:Y:S02]  /*0060*/  UMOV UR4, 0x40 ;  /* 0x0000004000047882 */ /* 0x000fe40000000000 */
[----:B--2---:R-:W-:-:S09]  /*0070*/  ULEA UR4, UR6, UR4, 0x18 ;  /* 0x0000000406047291 */ /* 0x004fd2000f8ec0ff */
[----:B------:R-:W2:Y:S01]  /*0080*/  LDS.U8 R2, [UR4] ;  /* 0x00000004ff027984 */ /* 0x000ea20008000000 */
[----:B------:R-:W-:Y:S02]  /*0090*/  UMOV UR4, 0x400 ;  /* 0x0000040000047882 */ /* 0x000fe40000000000 */
[----:B------:R-:W-:Y:S01]  /*00a0*/  ULEA UR4, UR6, UR4, 0x18 ;  /* 0x0000000406047291 */ /* 0x000fe2000f8ec0ff */
[----:B--2---:R-:W-:-:S13]  /*00b0*/  ISETP.NE.AND P0, PT, R2, RZ, PT ;  /* 0x000000ff0200720c */ /* 0x004fda0003f05270 */
[----:B------:R-:W-:Y:S05]  /*00c0*/  @P0 BRA `(.L_x_1) ;  /* 0x00000000007c0947 */ /* 0x000fea0003800000 */
[----:B------:R-:W-:-:S13]  /*00d0*/  ELECT P0, URZ, PT ;  /* 0x0000000000ff782f */ /* 0x000fda0003800000 */
[----:B------:R-:W-:Y:S05]  /*00e0*/  @!P0 BRA `(.L_x_2) ;  /* 0x0000000000848947 */ /* 0x000fea0003800000 */
[----:B------:R-:W-:Y:S01]  /*00f0*/  UMOV UR5, 0x2 ;  /* 0x0000000200057882 */ /* 0x000fe20000000000 */
[----:B------:R-:W-:Y:S02]  /*0100*/  IMAD.MOV.U32 R5, RZ, RZ, 0x1 ;  /* 0x00000001ff057424 */ /* 0x000fe400078e00ff */
[----:B------:R-:W-:Y:S02]  /*0110*/  IMAD.MOV.U32 R3, RZ, RZ, 0x3 ;  /* 0x00000003ff037424 */ /* 0x000fe400078e00ff */
[----:B------:R-:W-:Y:S04]  /*0120*/  DEPBAR.LE SB2, 0x36 ;  /* 0x0000ad800000791a */ /* 0x000fe80000000000 */
[----:B------:R-:W2:Y:S02]  /*0130*/  UTCATOMSWS.FIND_AND_SET.ALIGN UP0, UR5, UR5 ;  /* 0x00000005000575e3 */ /* 0x000ea40008000800 */
[----:B--2---:R-:W-:-:S04]  /*0140*/  PLOP3.LUT P0, PT, PT, PT, UP0, 0x80, 0x8 ;  /* 0x000000000008781c */ /* 0x004fc80003f0f008 */
[----:B------:R-:W-:-:S04]  /*0150*/  SEL R2, RZ, 0xffffffff, !P0 ;  /* 0xffffffffff027807 */ /* 0x000fc80004000000 */
[----:B------:R-:W-:Y:S01]  /*0160*/  ISETP.NE.AND P0, PT, R2, RZ, PT ;  /* 0x000000ff0200720c */ /* 0x000fe20003f05270 */
[----:B------:R-:W-:-:S12]  /*0170*/  IMAD.U32 R2, RZ, RZ, UR5 ;  /* 0x00000005ff027e24 */ /* 0x000fd8000f8e00ff */
[----:B------:R-:W-:Y:S05]  /*0180*/  @P0 BRA `(.L_x_3) ;  /* 0x0000000000240947 */ /* 0x000fea0003800000 */
.L_x_4:
[----:B------:R-:W-:Y:S05]  /*0190*/  NANOSLEEP 0x64 ;  /* 0x000000640000795d */ /* 0x000fea0003800000 */
[----:B------:R-:W-:-:S05]  /*01a0*/  UMOV UR5, 0x2 ;  /* 0x0000000200057882 */ /* 0x000fca0000000000 */
[----:B------:R-:W-:Y:S04]  /*01b0*/  DEPBAR.LE SB2, 0x36 ;  /* 0x0000ad800000791a */ /* 0x000fe80000000000 */
[----:B------:R-:W2:Y:S02]  /*01c0*/  UTCATOMSWS.FIND_AND_SET.ALIGN UP0, UR5, UR5 ;  /* 0x00000005000575e3 */ /* 0x000ea40008000800 */
[----:B--2---:R-:W-:-:S04]  /*01d0*/  PLOP3.LUT P0, PT, PT, PT, UP0, 0x80, 0x8 ;  /* 0x000000000008781c */ /* 0x004fc80003f0f008 */
[----:B------:R-:W-:-:S04]  /*01e0*/  SEL R2, RZ, 0xffffffff, !P0 ;  /* 0xffffffffff027807 */ /* 0x000fc80004000000 */
[----:B------:R-:W-:Y:S01]  /*01f0*/  ISETP.NE.AND P0, PT, R2, RZ, PT ;  /* 0x000000ff0200720c */ /* 0x000fe20003f05270 */
[----:B------:R-:W-:-:S12]  /*0200*/  IMAD.U32 R2, RZ, RZ, UR5 ;  /* 0x00000005ff027e24 */ /* 0x000fd8000f8e00ff */
[----:B------:R-:W-:Y:S05]  /*0210*/  @!P0 BRA `(.L_x_4) ;  /* 0xfffffffc00dc8947 */ /* 0x000fea000383ffff */
.L_x_3:
[C---:B------:R-:W-:Y:S01]  /*0220*/  VIADD R4, R2.reuse, 0x10 ;  /* 0x0000001002047836 */ /* 0x040fe20000000000 */
[----:B------:R-:W-:Y:S01]  /*0230*/  UMOV UR5, 0x50 ;  /* 0x0000005000057882 */ /* 0x000fe20000000000 */
[----:B------:R-:W-:Y:S01]  /*0240*/  SHF.L.U32 R3, R3, R2, RZ ;  /* 0x0000000203037219 */ /* 0x000fe200000006ff */
[----:B------:R-:W-:Y:S01]  /*0250*/  ULEA UR5, UR6, UR5, 0x18 ;  /* 0x0000000506057291 */ /* 0x000fe2000f8ec0ff */
[----:B------:R-:W-:Y:S01]  /*0260*/  IMAD.SHL.U32 R2, R2, 0x20, RZ ;  /* 0x0000002002027824 */ /* 0x000fe200078e00ff */
[----:B------:R-:W-:-:S04]  /*0270*/  SHF.L.U32 R4, R5, R4, RZ ;  /* 0x0000000405047219 */ /* 0x000fc800000006ff */
[----:B------:R-:W-:-:S05]  /*0280*/  LOP3.LUT R3, R4, R3, RZ, 0xfc, !PT ;  /* 0x0000000304037212 */ /* 0x000fca00078efcff */
[----:B------:R2:W-:Y:S04]  /*0290*/  ATOMS.OR RZ, [UR5], R3 ;  /* 0x00000003ffff798c */ /* 0x0005e8000b000005 */
[----:B------:R2:W-:Y:S01]  /*02a0*/  STS [UR4], R2 ;  /* 0x00000002ff007988 */ /* 0x0005e20008000804 */
[----:B------:R-:W-:Y:S05]  /*02b0*/  BRA `(.L_x_2) ;  /* 0x0000000000107947 */ /* 0x000fea0003800000 */
.L_x_1:
[----:B------:R-:W-:Y:S01]  /*02c0*/  IMAD.MOV.U32 R3, RZ, RZ, -0x1 ;  /* 0xffffffffff037424 */ /* 0x000fe200078e00ff */
[----:B------:R-:W-:-:S04]  /*02d0*/  MOV R2, 0x300 ;  /* 0x0000030000027802 */ /* 0x000fc80000000f00 */
[----:B------:R2:W-:Y:S03]  /*02e0*/  STS [UR4], R3 ;  /* 0x00000003ff007988 */ /* 0x0005e60008000804 */
[----:B-12---:R-:W-:Y:S05]  /*02f0*/  CALL.REL.NOINC `($__internal_1_$__cuda_sm10x_tcgen05_guardrail_trap_phase_invalid_during_alloc) ;  /* 0x0000002800847944 */ /* 0x006fea0003c00000 */
.L_x_2:
[----:B------:R-:W-:Y:S05]  /*0300*/  WARPSYNC.ALL ;  /* 0x0000000000007948 */ /* 0x000fea0003800000 */
[----:B------:R-:W-:Y:S01]  /*0310*/  NOP ;  /* 0x0000000000007918 */ /* 0x000fe20000000000 */
.L_x_0:
[----:B------:R-:W3:Y:S08]  /*0320*/  S2UR UR4, SR_CgaCtaId ;  /* 0x00000000000479c3 */ /* 0x000ef00000008800 */
[----:B------:R-:W-:Y:S01]  /*0330*/  BAR.SYNC.DEFER_BLOCKING 0x0 ;  /* 0x0000000000007b1d */ /* 0x000fe20000010000 */
[----:B------:R-:W-:-:S05]  /*0340*/  LOP3.LUT R36, R0, 0xff, RZ, 0xc0, !PT ;  /* 0x000000ff00247812 */ /* 0x000fca00078ec0ff */
[----:B------:R-:W-:Y:S02]  /*0350*/  UMOV UR8, 0x400 ;  /* 0x0000040000087882 */ /* 0x000fe40000000000 */
[----:B--2---:R-:W2:Y:S08]  /*0360*/  LDC R3, c[0x0][0x398] ;  /* 0x0000e600ff037b82 */ /* 0x004eb00000000800 */
[----:B------:R-:W4:Y:S01]  /*0370*/  LDC R7, c[0x0][0x3a0] ;  /* 0x0000e800ff077b82 */ /* 0x000f220000000800 */
[----:B---3--:R-:W-:-:S07]  /*0380*/  ULEA UR8, UR4, UR8, 0x18 ;  /* 0x0000000804087291 */ /* 0x008fce000f8ec0ff */
[----:B------:R-:W3:Y:S02]  /*0390*/  S2UR UR9, SR_CTAID.Y ;  /* 0x00000000000979c3 */ /* 0x000ee40000002600 */
[----:B------:R-:W5:Y:S06]  /*03a0*/  LDS R4, [UR8] ;  /* 0x00000008ff047984 */ /* 0x000f6c0008000800 */
[----:B------:R-:W-:Y:S06]  /*03b0*/  BAR.SYNC.DEFER_BLOCKING 0x0 ;  /* 0x0000000000007b1d */ /* 0x000fec0000010000 */
[----:B------:R-:W-:Y:S05]  /*03c0*/  @P2 BRA `(.L_x_5) ;  /* 0x0000000000182947 */ /* 0x000fea0003800000 */
[----:B------:R-:W-:Y:S01]  /*03d0*/  ELECT P0, URZ, PT ;  /* 0x0000000000ff782f */ /* 0x000fe20003800000 */
[----:B------:R-:W-:Y:S01]  /*03e0*/  IMAD.MOV.U32 R2, RZ, RZ, 0x1 ;  /* 0x00000001ff027424 */ /* 0x000fe200078e00ff */
[----:B------:R-:W-:Y:S01]  /*03f0*/  UMOV UR5, 0x40 ;  /* 0x0000004000057882 */ /* 0x000fe20000000000 */
[----:B------:R-:W-:Y:S01]  /*0400*/  UVIRTCOUNT.DEALLOC.SMPOOL 0x80 ;  /* 0x000000800000784c */ /* 0x000fe20000000000 */
[----:B------:R-:W-:-:S09]  /*0410*/  ULEA UR5, UR4, UR5, 0x18 ;  /* 0x0000000504057291 */ /* 0x000fd2000f8ec0ff */
[----:B------:R5:W-:Y:S03]  /*0420*/  @P0 STS.U8 [UR5], R2 ;  /* 0x00000002ff000988 */ /* 0x000be60008000005 */
.L_x_5:
[----:B------:R-:W5:Y:S01]  /*0430*/  S2UR UR4, SR_CTAID.Z ;  /* 0x00000000000479c3 */ /* 0x000f620000002700 */
[----:B------:R-:W4:Y:S01]  /*0440*/  LDCU UR5, c[0x0][0x370] ;  /* 0x00006e00ff0577ac */ /* 0x000f220008000800 */
[C---:B------:R-:W-:Y:S01]  /*0450*/  ISETP.GE.U32.AND P0, PT, R36.reuse, 0x20, PT ;  /* 0x000000202400780c */ /* 0x040fe20003f06070 */
[----:B--2--5:R-:W-:Y:S01]  /*0460*/  VIADD R2, R3, 0xffffffff ;  /* 0xffffffff03027836 */ /* 0x024fe20000000000 */
[C---:B------:R-:W-:Y:S01]  /*0470*/  ISETP.NE.U32.AND P3, PT, R36.reuse, RZ, PT ;  /* 0x000000ff2400720c */ /* 0x040fe20003f65070 */
[----:B------:R-:W2:Y:S01]  /*0480*/  LDCU UR6, c[0x0][0x374] ;  /* 0x00006e80ff0677ac */ /* 0x000ea20008000800 */
[----:B------:R-:W-:Y:S01]  /*0490*/  LEA R10, R36, UR8, 0x2 ;  /* 0x00000008240a7c11 */ /* 0x000fe2000f8e10ff */
[----:B----4-:R-:W-:Y:S01]  /*04a0*/  VIADD R11, R7, 0xffffffff ;  /* 0xffffffff070b7836 */ /* 0x010fe20000000000 */
[----:B------:R-:W4:Y:S01]  /*04b0*/  S2UR UR7, SR_CTAID.X ;  /* 0x00000000000779c3 */ /* 0x000f220000002500 */
[----:B------:R-:W5:Y:S01]  /*04c0*/  LDCU.64 UR20, c[0x0][0x3c0] ;  /* 0x00007800ff1477ac */ /* 0x000f620008000a00 */
[----:B------:R-:W-:Y:S01]  /*04d0*/  R2UR UR23, R4 ;  /* 0x00000000041772ca */ /* 0x000fe200000e0000 */
[----:B------:R-:W-:Y:S04]  /*04e0*/  BSSY.RECONVERGENT B0, `(.L_x_6) ;  /* 0x0000011000007945 */ /* 0x000fe80003800200 */
[----:B------:R3:W-:Y:S01]  /*04f0*/  @!P0 STS [R10], RZ ;  /* 0x000000ff0a008388 */ /* 0x0007e20000000800 */
[----:B------:R-:W-:-:S03]  /*0500*/  NOP ;  /* 0x0000000000007918 */ /* 0x000fc60000000000 */
[----:B------:R3:W-:Y:S02]  /*0510*/  @!P3 STS [UR8+0x24], R2 ;  /* 0x00002402ff00b988 */ /* 0x0007e40008000808 */
[----:B--23--:R-:W-:Y:S02]  /*0520*/  UIMAD UR4, UR4, UR6, UR9 ;  /* 0x00000006040472a4 */ /* 0x00cfe4000f8e0209 */
[----:B------:R2:W-:Y:S02]  /*0530*/  @!P3 STS [UR8+0x20], R11 ;  /* 0x0000200bff00b988 */ /* 0x0005e40008000808 */
[----:B----4-:R-:W-:-:S04]  /*0540*/  UIMAD UR4, UR4, UR5, UR7 ;  /* 0x00000005040472a4 */ /* 0x010fc8000f8e0207 */
[----:B------:R-:W-:-:S04]  /*0550*/  UIMAD UR4, UR4, 0x180, URZ ;  /* 0x00000180040478a4 */ /* 0x000fc8000f8e02ff */
[----:B-----5:R-:W-:-:S04]  /*0560*/  UIADD3 UR24, UP0, UPT, UR4, UR20, URZ ;  /* 0x0000001404187290 */ /* 0x020fc8000ff1e0ff */
[----:B------:R-:W-:Y:S01]  /*0570*/  ULEA.HI.X.SX32 UR25, UR4, UR21, 0x1, UP0 ;  /* 0x0000001504197291 */ /* 0x000fe200080f0eff */
[----:B--2---:R-:W-:Y:S11]  /*0580*/  @P3 BRA `(.L_x_7) ;  /* 0x0000000000183947 */ /* 0x004ff60003800000 */
[----:B------:R-:W2:Y:S01]  /*0590*/  LDS R3, [UR8+0x8] ;  /* 0x00000808ff037984 */ /* 0x000ea20008000800 */
[----:B------:R-:W3:Y:S01]  /*05a0*/  LDC.64 R8, c[0x0][0x380] ;  /* 0x0000e000ff087b82 */ /* 0x000ee20000000a00 */
[----:B------:R-:W-:Y:S02]  /*05b0*/  IMAD.MOV.U32 R4, RZ, RZ, 0x70 ;  /* 0x00000070ff047424 */ /* 0x000fe400078e00ff */
[----:B---3--:R3:W-:Y:S03]  /*05c0*/  STS.64 [UR8], R8 ;  /* 0x00000008ff007988 */ /* 0x0087e60008000a08 */
[----:B--2---:R-:W-:-:S05]  /*05d0*/  LOP3.LUT R3, R3, 0x10, R4, 0xd8, !PT ;  /* 0x0000001003037812 */ /* 0x004fca00078ed804 */
[----:B------:R3:W-:Y:S02]  /*05e0*/  STS [UR8+0x8], R3 ;  /* 0x00000803ff007988 */ /* 0x0007e40008000808 */
.L_x_7:
[----:B------:R-:W-:Y:S05]  /*05f0*/  BSYNC.RECONVERGENT B0 ;  /* 0x0000000000007941 */ /* 0x000fea0003800200 */
.L_x_6:
[----:B------:R-:W-:Y:S04]  /*0600*/  BSSY.RECONVERGENT B0, `(.L_x_8) ;  /* 0x000000a000007945 */ /* 0x000fe80003800200 */
[----:B------:R-:W-:Y:S05]  /*0610*/  @P3 BRA `(.L_x_9) ;  /* 0x0000000000203947 */ /* 0x000fea0003800000 */
[----:B---3--:R-:W2:Y:S01]  /*0620*/  LDS R3, [UR8+0x34] ;  /* 0x00003408ff037984 */ /* 0x008ea20008000800 */
[----:B------:R-:W-:Y:S02]  /*0630*/  IMAD.MOV.U32 R4, RZ, RZ, 0x3f000000 ;  /* 0x3f000000ff047424 */ /* 0x000fe400078e00ff */
[----:B------:R-:W-:Y:S01]  /*0640*/  @!P3 IMAD.MOV.U32 R5, RZ, RZ, 0x7f ;  /* 0x0000007fff05b424 */ /* 0x000fe200078e00ff */
[----:B------:R-:W3:Y:S02]  /*0650*/  @!P3 LDS R6, [UR8+0x38] ;  /* 0x00003808ff06b984 */ /* 0x000ee40008000800 */
[----:B--2---:R-:W-:Y:S02]  /*0660*/  LOP3.LUT R3, R3, 0xff000000, R4, 0xb8, !PT ;  /* 0xff00000003037812 */ /* 0x004fe400078eb804 */
[----:B---3--:R-:W-:-:S03]  /*0670*/  @!P3 LOP3.LUT R4, R6, 0xff, R5, 0xb8, !PT ;  /* 0x000000ff0604b812 */ /* 0x008fc600078eb805 */
[----:B------:R2:W-:Y:S04]  /*0680*/  STS [UR8+0x34], R3 ;  /* 0x00003403ff007988 */ /* 0x0005e80008000808 */
[----:B------:R2:W-:Y:S02]  /*0690*/  @!P3 STS [UR8+0x38], R4 ;  /* 0x00003804ff00b988 */ /* 0x0005e40008000808 */
.L_x_9:
[----:B------:R-:W-:Y:S05]  /*06a0*/  BSYNC.RECONVERGENT B0 ;  /* 0x0000000000007941 */ /* 0x000fea0003800200 */
.L_x_8:
[----:B------:R-:W-:Y:S04]  /*06b0*/  BSSY.RECONVERGENT B0, `(.L_x_10) ;  /* 0x000000e000007945 */ /* 0x000fe80003800200 */
[----:B------:R-:W-:Y:S05]  /*06c0*/  @P3 BRA `(.L_x_11) ;  /* 0x0000000000303947 */ /* 0x000fea0003800000 */
[----:B--2---:R-:W2:Y:S01]  /*06d0*/  LDS R4, [UR8+0x34] ;  /* 0x00003408ff047984 */ /* 0x004ea20008000800 */
[----:B---3--:R-:W3:Y:S03]  /*06e0*/  LDC.64 R8, c[0x0][0x3a8] ;  /* 0x0000ea00ff087b82 */ /* 0x008ee60000000a00 */
[----:B------:R-:W4:Y:S01]  /*06f0*/  LDS R3, [UR8+0x1c] ;  /* 0x00001c08ff037984 */ /* 0x000f220008000800 */
[C---:B---3--:R-:W-:Y:S01]  /*0700*/  SHF.L.U64.HI R6, R8.reuse, 0x1, R9 ;  /* 0x0000000108067819 */ /* 0x048fe20000010209 */
[----:B------:R-:W-:-:S03]  /*0710*/  IMAD.SHL.U32 R5, R8, 0x2, RZ ;  /* 0x0000000208057824 */ /* 0x000fc600078e00ff */
[--C-:B------:R-:W-:Y:S02]  /*0720*/  SHF.R.U32.HI R8, RZ, 0x4, R6.reuse ;  /* 0x00000004ff087819 */ /* 0x100fe40000011606 */
[----:B------:R-:W-:-:S05]  /*0730*/  SHF.R.U64 R5, R5, 0x4, R6 ;  /* 0x0000000405057819 */ /* 0x000fca0000001206 */
[----:B------:R5:W-:Y:S01]  /*0740*/  STS [UR8+0xc], R5 ;  /* 0x00000c05ff007988 */ /* 0x000be20008000808 */
[----:B--2---:R-:W-:Y:S02]  /*0750*/  LOP3.LUT R4, R4, 0x7, RZ, 0xb8, !PT ;  /* 0x0000000704047812 */ /* 0x004fe400078eb8ff */
[----:B----4-:R-:W-:-:S03]  /*0760*/  LOP3.LUT R3, R3, 0xf, R8, 0xb8, !PT ;  /* 0x0000000f03037812 */ /* 0x010fc600078eb808 */
[----:B------:R5:W-:Y:S04]  /*0770*/  STS [UR8+0x34], R4 ;  /* 0x00003404ff007988 */ /* 0x000be80008000808 */
[----:B------:R5:W-:Y:S02]  /*0780*/  STS [UR8+0x1c], R3 ;  /* 0x00001c03ff007988 */ /* 0x000be40008000808 */
.L_x_11:
[----:B------:R-:W-:Y:S05]  /*0790*/  BSYNC.RECONVERGENT B0 ;  /* 0x0000000000007941 */ /* 0x000fea0003800200 */
.L_x_10:
[----:B------:R-:W-:Y:S04]  /*07a0*/  BSSY.RECONVERGENT B1, `(.L_x_12) ;  /* 0x000001a000017945 */ /* 0x000fe80003800200 */
[----:B------:R-:W-:Y:S04]  /*07b0*/  BSSY.RELIABLE B0, `(.L_x_13) ;  /* 0x0000015000007945 */ /* 0x000fe80003800100 */
[----:B------:R-:W-:Y:S05]  /*07c0*/  @P3 BRA `(.L_x_14) ;  /* 0x0000000000203947 */ /* 0x000fea0003800000 */
[----:B--23-5:R-:W2:Y:S02]  /*07d0*/  LDS R3, [UR8+0x34] ;  /* 0x00003408ff037984 */ /* 0x02cea40008000800 */
[----:B--2---:R-:W-:-:S05]  /*07e0*/  LOP3.LUT R3, R3, 0x38, RZ, 0xb8, !PT ;  /* 0x0000003803037812 */ /* 0x004fca00078eb8ff */
[----:B------:R2:W-:Y:S01]  /*07f0*/  STS [UR8+0x34], R3 ;  /* 0x00003403ff007988 */ /* 0x0005e20008000808 */
[----:B------:R-:W-:Y:S05]  /*0800*/  @P3 BRA `(.L_x_15) ;  /* 0x0000000000203947 */ /* 0x000fea0003800000 */
[----:B--2---:R-:W2:Y:S01]  /*0810*/  LDS R3, [UR8+0x8] ;  /* 0x00000808ff037984 */ /* 0x004ea20008000800 */
[----:B------:R-:W-:-:S05]  /*0820*/  IMAD.MOV.U32 R4, RZ, RZ, 0x780 ;  /* 0x00000780ff047424 */ /* 0x000fca00078e00ff */
[----:B--2---:R-:W-:-:S05]  /*0830*/  LOP3.LUT R3, R3, 0x500, R4, 0xd8, !PT ;  /* 0x0000050003037812 */ /* 0x004fca00078ed804 */
[----:B------:R4:W-:Y:S02]  /*0840*/  STS [UR8+0x8], R3 ;  /* 0x00000803ff007988 */ /* 0x0009e40008000808 */
.L_x_14:
[----:B------:R-:W-:Y:S05]  /*0850*/  @P3 BRA `(.L_x_16) ;  /* 0x0000000000283947 */ /* 0x000fea0003800000 */
[----:B--2345:R-:W2:Y:S02]  /*0860*/  LDS R3, [UR8+0x8] ;  /* 0x00000808ff037984 */ /* 0x03cea40008000800 */
[----:B--2---:R-:W-:-:S05]  /*0870*/  LOP3.LUT R3, R3, 0x1800, RZ, 0xb8, !PT ;  /* 0x0000180003037812 */ /* 0x004fca00078eb8ff */
[----:B------:R3:W-:Y:S02]  /*0880*/  STS [UR8+0x8], R3 ;  /* 0x00000803ff007988 */ /* 0x0007e40008000808 */
.L_x_15:
[----:B------:R-:W-:Y:S05]  /*0890*/  @P3 BREAK.RELIABLE B0 ;  /* 0x0000000000003942 */ /* 0x000fea0003800100 */
[----:B------:R-:W-:Y:S05]  /*08a0*/  @P3 BRA `(.L_x_17) ;  /* 0x0000000000243947 */ /* 0x000fea0003800000 */
[----:B------:R-:W4:Y:S01]  /*08b0*/  LDS R4, [UR8+0x8] ;  /* 0x00000808ff047984 */ /* 0x000f220008000800 */
[----:B--23--:R-:W-:-:S05]  /*08c0*/  IMAD.MOV.U32 R3, RZ, RZ, 0x6000 ;  /* 0x00006000ff037424 */ /* 0x00cfca00078e00ff */
[----:B----4-:R-:W-:-:S04]  /*08d0*/  LOP3.LUT R3, R4, 0x6000, R3, 0xd8, !PT ;  /* 0x0000600004037812 */ /* 0x010fc800078ed803 */
[----:B------:R-:W-:-:S05]  /*08e0*/  LOP3.LUT R3, R3, 0x400000, RZ, 0xb8, !PT ;  /* 0x0040000003037812 */ /* 0x000fca00078eb8ff */
[----:B------:R2:W-:Y:S02]  /*08f0*/  STS [UR8+0x8], R3 ;  /* 0x00000803ff007988 */ /* 0x0005e40008000808 */
.L_x_16:
[----:B------:R-:W-:Y:S05]  /*0900*/  BSYNC.RELIABLE B0 ;  /* 0x0000000000007941 */ /* 0x000fea0003800100 */
.L_x_13:
[----:B--2345:R-:W2:Y:S02]  /*0910*/  @!P3 LDS R3, [UR8+0x8] ;  /* 0x00000808ff03b984 */ /* 0x03cea40008000800 */
[----:B--2---:R-:W-:-:S05]  /*0920*/  @!P3 LOP3.LUT R3, R3, 0x8000, RZ, 0xb8, !PT ;  /* 0x000080000303b812 */ /* 0x004fca00078eb8ff */
[----:B------:R4:W-:Y:S02]  /*0930*/  @!P3 STS [UR8+0x8], R3 ;  /* 0x00000803ff00b988 */ /* 0x0009e40008000808 */
.L_x_17:
[----:B------:R-:W-:Y:S05]  /*0940*/  BSYNC.RECONVERGENT B1 ;  /* 0x0000000000017941 */ /* 0x000fea0003800200 */
.L_x_12:
[----:B------:R-:W-:Y:S05]  /*0950*/  WARPSYNC.ALL ;  /* 0x0000000000007948 */ /* 0x000fea0003800000 */
[----:B------:R-:W-:Y:S01]  /*0960*/  NOP ;  /* 0x0000000000007918 */ /* 0x000fe20000000000 */
[----:B--234-:R-:W2:Y:S02]  /*0970*/  LDC R3, c[0x0][0x39c] ;  /* 0x0000e700ff037b82 */ /* 0x01cea40000000800 */
[----:B--2---:R-:W-:Y:S01]  /*0980*/  VIADD R3, R3, 0xffffffff ;  /* 0xffffffff03037836 */ /* 0x004fe20000000000 */
[----:B------:R-:W-:Y:S06]  /*0990*/  @P0 BRA `(.L_x_18) ;  /* 0x0000000000300947 */ /* 0x000fec0003800000 */
[----:B------:R-:W2:Y:S01]  /*09a0*/  S2R R4, SR_LANEID ;  /* 0x0000000000047919 */ /* 0x000ea20000000000 */
[----:B------:R-:W-:Y:S05]  /*09b0*/  WARPSYNC.ALL ;  /* 0x0000000000007948 */ /* 0x000fea0003800000 */
[----:B------:R-:W-:Y:S01]  /*09c0*/  NOP ;  /* 0x0000000000007918 */ /* 0x000fe20000000000 */
[----:B--2---:R-:W-:-:S05]  /*09d0*/  IMAD.SHL.U32 R6, R4, 0x4, RZ ;  /* 0x0000000404067824 */ /* 0x004fca00078e00ff */
[----:B------:R-:W2:Y:S01]  /*09e0*/  LDS R9, [R6+UR8] ;  /* 0x0000000806097984 */ /* 0x000ea20008000800 */
[----:B------:R-:W-:-:S05]  /*09f0*/  IADD3 R4, P1, PT, R6, UR24, RZ ;  /* 0x0000001806047c10 */ /* 0x000fca000ff3e0ff */
[----:B------:R-:W-:-:S05]  /*0a00*/  IMAD.X R5, RZ, RZ, UR25, P1 ;  /* 0x00000019ff057e24 */ /* 0x000fca00088e06ff */
[----:B--2---:R2:W3:Y:S01]  /*0a10*/  ATOMG.E.EXCH.STRONG.GPU PT, RZ, [R4], R9 ;  /* 0x0000000904ff73a8 */ /* 0x0044e200041ee100 */
[----:B------:R-:W-:-:S04]  /*0a20*/  DEPBAR {5,4,3,2,1,0} ;  /* 0x0000003f0000791a */ /* 0x000fc80000000000 */
[----:B------:R-:W4:Y:S02]  /*0a30*/  CCTL.E.C.LDCU.IV.DEEP [UR24] ;  /* 0x0000000018007540 */ /* 0x000f240009c08000 */
[----:B----4-:R2:W-:Y:S01]  /*0a40*/  UTMACCTL.IV [UR24] ;  /* 0x00000000180079b9 */ /* 0x0105e20008000000 */
[----:B------:R-:W-:Y:S01]  /*0a50*/  NOP ;  /* 0x0000000000007918 */ /* 0x000fe20000000000 */
.L_x_18:
[----:B------:R-:W-:Y:S05]  /*0a60*/  @P0 BRA `(.L_x_19) ;  /* 0x00000000000c0947 */ /* 0x000fea0003800000 */
[----:B------:R0:W-:Y:S01]  /*0a70*/  UTMACMDFLUSH ;  /* 0x00000000000079b7 */ /* 0x0001e20000000000 */
[----:B------:R-:W-:Y:S05]  /*0a80*/  @P0 BRA `(.L_x_19) ;  /* 0x0000000000040947 */ /* 0x000fea0003800000 */
[----:B------:R-:W-:-:S04]  /*0a90*/  DEPBAR.LE SB0, 0x0 ;  /* 0x000080000000791a */ /* 0x000fc80000000000 */
.L_x_19:
[----:B------:R-:W-:Y:S05]  /*0aa0*/  WARPSYNC.ALL ;  /* 0x0000000000007948 */ /* 0x000fea0003800000 */
[----:B------:R-:W-:Y:S01]  /*0ab0*/  NOP ;  /* 0x0000000000007918 */ /* 0x000fe20000000000 */
[----:B---3--:R-:W-:Y:S06]  /*0ac0*/  BAR.SYNC.DEFER_BLOCKING 0x0 ;  /* 0x0000000000007b1d */ /* 0x008fec0000010000 */
[----:B------:R-:W-:Y:S02]  /*0ad0*/  BSSY.RECONVERGENT B1, `(.L_x_20) ;  /* 0x000000b000017945 */ /* 0x000fe40003800200 */
[----:B------:R-:W-:Y:S06]  /*0ae0*/  BAR.SYNC.DEFER_BLOCKING 0x0 ;  /* 0x0000000000007b1d */ /* 0x000fec0000010000 */
[----:B------:R3:W-:Y:S01]  /*0af0*/  @!P0 STS [R10], RZ ;  /* 0x000000ff0a008388 */ /* 0x0007e20000000800 */
[----:B------:R-:W-:Y:S01]  /*0b00*/  NOP ;  /* 0x0000000000007918 */ /* 0x000fe20000000000 */
[----:B------:R-:W-:Y:S05]  /*0b10*/  @P3 BRA `(.L_x_21) ;  /* 0x0000000000183947 */ /* 0x000fea0003800000 */
[----:B--2---:R-:W2:Y:S01]  /*0b20*/  LDS R4, [UR8+0x8] ;  /* 0x00000808ff047984 */ /* 0x004ea20008000800 */
[----:B------:R-:W4:Y:S01]  /*0b30*/  LDC.64 R8, c[0x0][0x388] ;  /* 0x0000e200ff087b82 */ /* 0x000f220000000a00 */
[----:B------:R-:W-:Y:S02]  /*0b40*/  IMAD.MOV.U32 R5, RZ, RZ, 0x70 ;  /* 0x00000070ff057424 */ /* 0x000fe400078e00ff */
[----:B----4-:R4:W-:Y:S03]  /*0b50*/  STS.64 [UR8], R8 ;  /* 0x00000008ff007988 */ /* 0x0109e60008000a08 */
[----:B--2---:R-:W-:-:S05]  /*0b60*/  LOP3.LUT R4, R4, 0x10, R5, 0xd8, !PT ;  /* 0x0000001004047812 */ /* 0x004fca00078ed805 */
[----:B------:R4:W-:Y:S02]  /*0b70*/  STS [UR8+0x8], R4 ;  /* 0x00000804ff007988 */ /* 0x0009e40008000808 */
.L_x_21:
[----:B--2---:R-:W-:Y:S05]  /*0b80*/  BSYNC.RECONVERGENT B1 ;  /* 0x0000000000017941 */ /* 0x004fea0003800200 */
.L_x_20:
[----:B------:R-:W-:Y:S04]  /*0b90*/  BSSY.RECONVERGENT B1, `(.L_x_22) ;  /* 0x000000a000017945 */ /* 0x000fe80003800200 */
[----:B------:R-:W-:Y:S05]  /*0ba0*/  @P3 BRA `(.L_x_23) ;  /* 0x0000000000203947 */ /* 0x000fea0003800000 */
[----:B----4-:R-:W2:Y:S01]  /*0bb0*/  LDS R4, [UR8+0x34] ;  /* 0x00003408ff047984 */ /* 0x010ea20008000800 */
[----:B------:R-:W-:Y:S02]  /*0bc0*/  IMAD.MOV.U32 R9, RZ, RZ, 0x3f000000 ;  /* 0x3f000000ff097424 */ /* 0x000fe400078e00ff */
[----:B------:R-:W-:Y:S01]  /*0bd0*/  @!P3 IMAD.MOV.U32 R5, RZ, RZ, 0x3f ;  /* 0x0000003fff05b424 */ /* 0x000fe200078e00ff */
[----:B------:R-:W4:Y:S02]  /*0be0*/  @!P3 LDS R6, [UR8+0x38] ;  /* 0x00003808ff06b984 */ /* 0x000f240008000800 */
[----:B--2---:R-:W-:Y:S02]  /*0bf0*/  LOP3.LUT R4, R4, 0xff000000, R9, 0xb8, !PT ;  /* 0xff00000004047812 */ /* 0x004fe400078eb809 */
[----:B----4-:R-:W-:-:S03]  /*0c00*/  @!P3 LOP3.LUT R5, R6, 0xff, R5, 0xb8, !PT ;  /* 0x000000ff0605b812 */ /* 0x010fc600078eb805 */
[----:B------:R2:W-:Y:S04]  /*0c10*/  STS [UR8+0x34], R4 ;  /* 0x00003404ff007988 */ /* 0x0005e80008000808 */
[----:B------:R2:W-:Y:S02]  /*0c20*/  @!P3 STS [UR8+0x38], R5 ;  /* 0x00003805ff00b988 */ /* 0x0005e40008000808 */
.L_x_23:
[----:B------:R-:W-:Y:S05]  /*0c30*/  BSYNC.RECONVERGENT B1 ;  /* 0x0000000000017941 */ /* 0x000fea0003800200 */
.L_x_22:
[----:B------:R-:W-:Y:S04]  /*0c40*/  BSSY.RECONVERGENT B1, `(.L_x_24) ;  /* 0x0000004000017945 */ /* 0x000fe80003800200 */
[----:B------:R-:W-:Y:S05]  /*0c50*/  @P3 BRA `(.L_x_25) ;  /* 0x0000000000083947 */ /* 0x000fea0003800000 */
[----:B------:R5:W-:Y:S04]  /*0c60*/  STS [UR8+0x24], R11 ;  /* 0x0000240bff007988 */ /* 0x000be80008000808 */
[----:B------:R5:W-:Y:S02]  /*0c70*/  STS [UR8+0x20], R3 ;  /* 0x00002003ff007988 */ /* 0x000be40008000808 */
.L_x_25:
[----:B------:R-:W-:Y:S05]  /*0c80*/  BSYNC.RECONVERGENT B1 ;  /* 0x0000000000017941 */ /* 0x000fea0003800200 */
.L_x_24:
[----:B------:R-:W-:Y:S04]  /*0c90*/  BSSY.RECONVERGENT B1, `(.L_x_26) ;  /* 0x000000e000017945 */ /* 0x000fe80003800200 */
[----:B------:R-:W-:Y:S05]  /*0ca0*/  @P3 BRA `(.L_x_27) ;  /* 0x0000000000303947 */ /* 0x000fea0003800000 */
[----:B--2---:R-:W2:Y:S01]  /*0cb0*/  LDS R5, [UR8+0x34] ;  /* 0x00003408ff057984 */ /* 0x004ea20008000800 */
[----:B----4-:R-:W4:Y:S03]  /*0cc0*/  LDC.64 R8, c[0x0][0x3b0] ;  /* 0x0000ec00ff087b82 */ /* 0x010f260000000a00 */
[----:B------:R-:W3:Y:S01]  /*0cd0*/  LDS R4, [UR8+0x1c] ;  /* 0x00001c08ff047984 */ /* 0x000ee20008000800 */
[C---:B----4-:R-:W-:Y:S01]  /*0ce0*/  SHF.L.U64.HI R9, R8.reuse, 0x1, R9 ;  /* 0x0000000108097819 */ /* 0x050fe20000010209 */
[----:B------:R-:W-:-:S03]  /*0cf0*/  IMAD.SHL.U32 R6, R8, 0x2, RZ ;  /* 0x0000000208067824 */ /* 0x000fc600078e00ff */
[--C-:B-----5:R-:W-:Y:S02]  /*0d00*/  SHF.R.U32.HI R11, RZ, 0x4, R9.reuse ;  /* 0x00000004ff0b7819 */ /* 0x120fe40000011609 */
[----:B------:R-:W-:-:S05]  /*0d10*/  SHF.R.U64 R6, R6, 0x4, R9 ;  /* 0x0000000406067819 */ /* 0x000fca0000001209 */
[----:B------:R4:W-:Y:S01]  /*0d20*/  STS [UR8+0xc], R6 ;  /* 0x00000c06ff007988 */ /* 0x0009e20008000808 */
[----:B--2---:R-:W-:Y:S02]  /*0d30*/  LOP3.LUT R5, R5, 0x7, RZ, 0xb8, !PT ;  /* 0x0000000705057812 */ /* 0x004fe400078eb8ff */
[----:B---3--:R-:W-:-:S03]  /*0d40*/  LOP3.LUT R4, R4, 0xf, R11, 0xb8, !PT ;  /* 0x0000000f04047812 */ /* 0x008fc600078eb80b */
[----:B------:R4:W-:Y:S04]  /*0d50*/  STS [UR8+0x34], R5 ;  /* 0x00003405ff007988 */ /* 0x0009e80008000808 */
[----:B------:R4:W-:Y:S02]  /*0d60*/  STS [UR8+0x1c], R4 ;  /* 0x00001c04ff007988 */ /* 0x0009e40008000808 */
.L_x_27:
[----:B------:R-:W-:Y:S05]  /*0d70*/  BSYNC.RECONVERGENT B1 ;  /* 0x0000000000017941 */ /* 0x000fea0003800200 */
.L_x_26:
[----:B------:R-:W-:Y:S04]  /*0d80*/  BSSY.RECONVERGENT B2, `(.L_x_28) ;  /* 0x000001a000027945 */ /* 0x000fe80003800200 */
[----:B------:R-:W-:Y:S04]  /*0d90*/  BSSY.RELIABLE B1, `(.L_x_29) ;  /* 0x0000015000017945 */ /* 0x000fe80003800100 */
[----:B------:R-:W-:Y:S05]  /*0da0*/  @P3 BRA `(.L_x_30) ;  /* 0x0000000000203947 */ /* 0x000fea0003800000 */
[----:B--2-4-:R-:W2:Y:S02]  /*0db0*/  LDS R4, [UR8+0x34] ;  /* 0x00003408ff047984 */ /* 0x014ea40008000800 */
[----:B--2---:R-:W-:-:S05]  /*0dc0*/  LOP3.LUT R4, R4, 0x38, RZ, 0xb8, !PT ;  /* 0x0000003804047812 */ /* 0x004fca00078eb8ff */
[----:B------:R2:W-:Y:S01]  /*0dd0*/  STS [UR8+0x34], R4 ;  /* 0x00003404ff007988 */ /* 0x0005e20008000808 */
[----:B------:R-:W-:Y:S05]  /*0de0*/  @P3 BRA `(.L_x_31) ;  /* 0x0000000000203947 */ /* 0x000fea0003800000 */
[----:B--2---:R-:W2:Y:S01]  /*0df0*/  LDS R4, [UR8+0x8] ;  /* 0x00000808ff047984 */ /* 0x004ea20008000800 */
[----:B------:R-:W-:-:S05]  /*0e00*/  IMAD.MOV.U32 R5, RZ, RZ, 0x780 ;  /* 0x00000780ff057424 */ /* 0x000fca00078e00ff */
[----:B--2---:R-:W-:-:S05]  /*0e10*/  LOP3.LUT R4, R4, 0x500, R5, 0xd8, !PT ;  /* 0x0000050004047812 */ /* 0x004fca00078ed805 */
[----:B------:R2:W-:Y:S02]  /*0e20*/  STS [UR8+0x8], R4 ;  /* 0x00000804ff007988 */ /* 0x0005e40008000808 */
.L_x_30:
[----:B------:R-:W-:Y:S05]  /*0e30*/  @P3 BRA `(.L_x_32) ;  /* 0x0000000000283947 */ /* 0x000fea0003800000 */
[----:B--2-4-:R-:W2:Y:S02]  /*0e40*/  LDS R4, [UR8+0x8] ;  /* 0x00000808ff047984 */ /* 0x014ea40008000800 */
[----:B--2---:R-:W-:-:S05]  /*0e50*/  LOP3.LUT R4, R4, 0x1800, RZ, 0xb8, !PT ;  /* 0x0000180004047812 */ /* 0x004fca00078eb8ff */
[----:B------:R4:W-:Y:S02]  /*0e60*/  STS [UR8+0x8], R4 ;  /* 0x00000804ff007988 */ /* 0x0009e40008000808 */
.L_x_31:
[----:B------:R-:W-:Y:S05]  /*0e70*/  @P3 BREAK.RELIABLE B1 ;  /* 0x0000000000013942 */ /* 0x000fea0003800100 */
[----:B------:R-:W-:Y:S05]  /*0e80*/  @P3 BRA `(.L_x_33) ;  /* 0x0000000000243947 */ /* 0x000fea0003800000 */
[----:B--2-4-:R-:W2:Y:S01]  /*0e90*/  LDS R4, [UR8+0x8] ;  /* 0x00000808ff047984 */ /* 0x014ea20008000800 */
[----:B------:R-:W-:-:S05]  /*0ea0*/  IMAD.MOV.U32 R5, RZ, RZ, 0x6000 ;  /* 0x00006000ff057424 */ /* 0x000fca00078e00ff */
[----:B--2---:R-:W-:-:S04]  /*0eb0*/  LOP3.LUT R4, R4, 0x6000, R5, 0xd8, !PT ;  /* 0x0000600004047812 */ /* 0x004fc800078ed805 */
[----:B------:R-:W-:-:S05]  /*0ec0*/  LOP3.LUT R4, R4, 0x400000, RZ, 0xb8, !PT ;  /* 0x0040000004047812 */ /* 0x000fca00078eb8ff */
[----:B------:R2:W-:Y:S02]  /*0ed0*/  STS [UR8+0x8], R4 ;  /* 0x00000804ff007988 */ /* 0x0005e40008000808 */
.L_x_32:
[----:B------:R-:W-:Y:S05]  /*0ee0*/  BSYNC.RELIABLE B1 ;  /* 0x0000000000017941 */ /* 0x000fea0003800100 */
.L_x_29:
[----:B--2-4-:R-:W2:Y:S02]  /*0ef0*/  @!P3 LDS R4, [UR8+0x8] ;  /* 0x00000808ff04b984 */ /* 0x014ea40008000800 */
[----:B--2---:R-:W-:-:S05]  /*0f00*/  @!P3 LOP3.LUT R4, R4, 0x8000, RZ, 0xb8, !PT ;  /* 0x000080000404b812 */ /* 0x004fca00078eb8ff */
[----:B------:R2:W-:Y:S02]  /*0f10*/  @!P3 STS [UR8+0x8], R4 ;  /* 0x00000804ff00b988 */ /* 0x0005e40008000808 */
.L_x_33:
[----:B------:R-:W-:Y:S05]  /*0f20*/  BSYNC.RECONVERGENT B2 ;  /* 0x0000000000027941 */ /* 0x000fea0003800200 */
.L_x_28:
[----:B------:R-:W-:Y:S05]  /*0f30*/  WARPSYNC.ALL ;  /* 0x0000000000007948 */ /* 0x000fea0003800000 */
[----:B------:R-:W-:Y:S01]  /*0f40*/  NOP ;  /* 0x0000000000007918 */ /* 0x000fe20000000000 */
[----:B------:R-:W-:-:S04]  /*0f50*/  UIADD3 UR5, UPT, UPT, UR4, 0x80, URZ ;  /* 0x0000008004057890 */ /* 0x000fc8000fffe0ff */
[----:B------:R-:W-:-:S04]  /*0f60*/  UIADD3 UR26, UP0, UPT, UR5, UR20, URZ ;  /* 0x00000014051a7290 */ /* 0x000fc8000ff1e0ff */
[----:B------:R-:W-:Y:S01]  /*0f70*/  ULEA.HI.X.SX32 UR27, UR5, UR21, 0x1, UP0 ;  /* 0x00000015051b7291 */ /* 0x000fe200080f0eff */
[----:B------:R-:W-:Y:S11]  /*0f80*/  @P0 BRA `(.L_x_34) ;  /* 0x0000000000300947 */ /* 0x000ff60003800000 */
[----:B--2-4-:R-:W2:Y:S01]  /*0f90*/  S2R R4, SR_LANEID ;  /* 0x0000000000047919 */ /* 0x014ea20000000000 */
[----:B------:R-:W-:Y:S05]  /*0fa0*/  WARPSYNC.ALL ;  /* 0x0000000000007948 */ /* 0x000fea0003800000 */
[----:B------:R-:W-:Y:S01]  /*0fb0*/  NOP ;  /* 0x0000000000007918 */ /* 0x000fe20000000000 */
[----:B--2---:R-:W-:-:S05]  /*0fc0*/  IMAD.SHL.U32 R6, R4, 0x4, RZ ;  /* 0x0000000404067824 */ /* 0x004fca00078e00ff */
[----:B------:R-:W2:Y:S01]  /*0fd0*/  LDS R9, [R6+UR8] ;  /* 0x0000000806097984 */ /* 0x000ea20008000800 */
[----:B------:R-:W-:-:S05]  /*0fe0*/  IADD3 R4, P1, PT, R6, UR26, RZ ;  /* 0x0000001a06047c10 */ /* 0x000fca000ff3e0ff */
[----:B------:R-:W-:-:S05]  /*0ff0*/  IMAD.X R5, RZ, RZ, UR27, P1 ;  /* 0x0000001bff057e24 */ /* 0x000fca00088e06ff */
[----:B--2---:R2:W4:Y:S01]  /*1000*/  ATOMG.E.EXCH.STRONG.GPU PT, RZ, [R4], R9 ;  /* 0x0000000904ff73a8 */ /* 0x00452200041ee100 */
[----:B------:R-:W-:-:S04]  /*1010*/  DEPBAR {5,4,3,2,1,0} ;  /* 0x0000003f0000791a */ /* 0x000fc80000000000 */
[----:B------:R-:W3:Y:S02]  /*1020*/  CCTL.E.C.LDCU.IV.DEEP [UR26] ;  /* 0x000000001a007540 */ /* 0x000ee40009c08000 */
[----:B---3--:R2:W-:Y:S01]  /*1030*/  UTMACCTL.IV [UR26] ;  /* 0x000000001a0079b9 */ /* 0x0085e20008000000 */
[----:B------:R-:W-:Y:S01]  /*1040*/  NOP ;  /* 0x0000000000007918 */ /* 0x000fe20000000000 */
.L_x_34:
[----:B------:R-:W-:Y:S05]  /*1050*/  @P0 BRA `(.L_x_35) ;  /* 0x00000000000c0947 */ /* 0x000fea0003800000 */
[----:B------:R0:W-:Y:S01]  /*1060*/  UTMACMDFLUSH ;  /* 0x00000000000079b7 */ /* 0x0001e20000000000 */
[----:B------:R-:W-:Y:S05]  /*1070*/  @P0 BRA `(.L_x_35) ;  /* 0x0000000000040947 */ /* 0x000fea0003800000 */
[----:B------:R-:W-:-:S04]  /*1080*/  DEPBAR.LE SB0, 0x0 ;  /* 0x000080000000791a */ /* 0x000fc80000000000 */
.L_x_35:
[----:B------:R-:W-:Y:S05]  /*1090*/  WARPSYNC.ALL ;  /* 0x0000000000007948 */ /* 0x000fea0003800000 */
[----:B------:R-:W-:Y:S01]  /*10a0*/  NOP ;  /* 0x0000000000007918 */ /* 0x000fe20000000000 */
[----:B----4-:R-:W-:Y:S06]  /*10b0*/  BAR.SYNC.DEFER_BLOCKING 0x0 ;  /* 0x0000000000007b1d */ /* 0x010fec0000010000 */
[----:B------:R-:W-:Y:S02]  /*10c0*/  BSSY.RECONVERGENT B2, `(.L_x_36) ;  /* 0x000000b000027945 */ /* 0x000fe40003800200 */
[----:B------:R-:W-:Y:S06]  /*10d0*/  BAR.SYNC.DEFER_BLOCKING 0x0 ;  /* 0x0000000000007b1d */ /* 0x000fec0000010000 */
[----:B------:R4:W-:Y:S01]  /*10e0*/  @!P0 STS [R10], RZ ;  /* 0x000000ff0a008388 */ /* 0x0009e20000000800 */
[----:B------:R-:W-:Y:S01]  /*10f0*/  NOP ;  /* 0x0000000000007918 */ /* 0x000fe20000000000 */
[----:B------:R-:W-:Y:S05]  /*1100*/  @P3 BRA `(.L_x_37) ;  /* 0x0000000000183947 */ /* 0x000fea0003800000 */
[----:B--2---:R-:W2:Y:S01]  /*1110*/  LDS R4, [UR8+0x8] ;  /* 0x00000808ff047984 */ /* 0x004ea20008000800 */
[----:B------:R-:W3:Y:S01]  /*1120*/  LDC.64 R8, c[0x0][0x390] ;  /* 0x0000e400ff087b82 */ /* 0x000ee20000000a00 */
[----:B------:R-:W-:Y:S02]  /*1130*/  IMAD.MOV.U32 R5, RZ, RZ, 0x70 ;  /* 0x00000070ff057424 */ /* 0x000fe400078e00ff */
[----:B---3--:R3:W-:Y:S03]  /*1140*/  STS.64 [UR8], R8 ;  /* 0x00000008ff007988 */ /* 0x0087e60008000a08 */
[----:B--2---:R-:W-:-:S05]  /*1150*/  LOP3.LUT R4, R4, 0x10, R5, 0xd8, !PT ;  /* 0x0000001004047812 */ /* 0x004fca00078ed805 */
[----:B------:R3:W-:Y:S02]  /*1160*/  STS [UR8+0x8], R4 ;  /* 0x00000804ff007988 */ /* 0x0007e40008000808 */
.L_x_37:
[----:B--2---:R-:W-:Y:S05]  /*1170*/  BSYNC.RECONVERGENT B2 ;  /* 0x0000000000027941 */ /* 0x004fea0003800200 */
.L_x_36:
[----:B------:R-:W-:Y:S04]  /*1180*/  BSSY.RECONVERGENT B3, `(.L_x_38) ;  /* 0x0000011000037945 */ /* 0x000fe80003800200 */
[----:B------:R-:W-:Y:S04]  /*1190*/  BSSY.RELIABLE B2, `(.L_x_39) ;  /* 0x000000e000027945 */ /* 0x000fe80003800100 */
[----:B------:R-:W-:Y:S05]  /*11a0*/  @P3 BRA `(.L_x_40) ;  /* 0x0000000000243947 */ /* 0x000fea0003800000 */
[----:B---3--:R-:W2:Y:S01]  /*11b0*/  LDS R4, [UR8+0x34] ;  /* 0x00003408ff047984 */ /* 0x008ea20008000800 */
[----:B------:R-:W-:-:S05]  /*11c0*/  IMAD.MOV.U32 R5, RZ, RZ, 0x3f000000 ;  /* 0x3f000000ff057424 */ /* 0x000fca00078e00ff */
[----:B--2---:R-:W-:-:S05]  /*11d0*/  LOP3.LUT R4, R4, 0xff000000, R5, 0xb8, !PT ;  /* 0xff00000004047812 */ /* 0x004fca00078eb805 */
[----:B------:R2:W-:Y:S01]  /*11e0*/  STS [UR8+0x34], R4 ;  /* 0x00003404ff007988 */ /* 0x0005e20008000808 */
[----:B------:R-:W-:Y:S05]  /*11f0*/  @P3 BRA `(.L_x_41) ;  /* 0x00000000001c3947 */ /* 0x000fea0003800000 */
[----:B--2---:R-:W2:Y:S01]  /*1200*/  LDS R4, [UR8+0x38] ;  /* 0x00003808ff047984 */ /* 0x004ea20008000800 */
[----:B------:R-:W-:-:S05]  /*1210*/  IMAD.MOV.U32 R5, RZ, RZ, 0x7f ;  /* 0x0000007fff057424 */ /* 0x000fca00078e00ff */
[----:B--2---:R-:W-:-:S05]  /*1220*/  LOP3.LUT R4, R4, 0xff, R5, 0xb8, !PT ;  /* 0x000000ff04047812 */ /* 0x004fca00078eb805 */
[----:B------:R2:W-:Y:S02]  /*1230*/  STS [UR8+0x38], R4 ;  /* 0x00003804ff007988 */ /* 0x0005e40008000808 */
.L_x_40:
[----:B------:R-:W-:Y:S05]  /*1240*/  @P3 BREAK.RELIABLE B2 ;  /* 0x0000000000023942 */ /* 0x000fea0003800100 */
[----:B------:R-:W-:Y:S05]  /*1250*/  @P3 BRA `(.L_x_42) ;  /* 0x00000000000c3947 */ /* 0x000fea0003800000 */
[----:B------:R2:W-:Y:S02]  /*1260*/  STS [UR8+0x20], R3 ;  /* 0x00002003ff007988 */ /* 0x0005e40008000808 */
.L_x_41:
[----:B------:R-:W-:Y:S05]  /*1270*/  BSYNC.RELIABLE B2 ;  /* 0x0000000000027941 */ /* 0x000fea0003800100 */
.L_x_39:
[----:B------:R2:W-:Y:S02]  /*1280*/  @!P3 STS [UR8+0x24], R2 ;  /* 0x00002402ff00b988 */ /* 0x0005e40008000808 */
.L_x_42:
[----:B------:R-:W-:Y:S05]  /*1290*/  BSYNC.RECONVERGENT B3 ;  /* 0x0000000000037941 */ /* 0x000fea0003800200 */
.L_x_38:
[----:B------:R-:W-:Y:S05]  /*12a0*/  WARPSYNC.ALL ;  /* 0x0000000000007948 */ /* 0x000fea0003800000 */
[----:B------:R-:W-:Y:S01]  /*12b0*/  NOP ;  /* 0x0000000000007918 */ /* 0x000fe20000000000 */
[----:B------:R-:W-:Y:S04]  /*12c0*/  BSSY.RECONVERGENT B3, `(.L_x_43) ;  /* 0x000000e000037945 */ /* 0x000fe80003800200 */
[----:B------:R-:W-:Y:S05]  /*12d0*/  @P3 BRA `(.L_x_44) ;  /* 0x0000000000303947 */ /* 0x000fea0003800000 */
[----:B--2--5:R-:W2:Y:S01]  /*12e0*/  LDS R3, [UR8+0x34] ;  /* 0x00003408ff037984 */ /* 0x024ea20008000800 */
[----:B---3--:R-:W3:Y:S03]  /*12f0*/  LDC.64 R4, c[0x0][0x3b8] ;  /* 0x0000ee00ff047b82 */ /* 0x008ee60000000a00 */
[----:B------:R-:W5:Y:S01]  /*1300*/  LDS R2, [UR8+0x1c] ;  /* 0x00001c08ff027984 */ /* 0x000f620008000800 */
[C---:B---3--:R-:W-:Y:S01]  /*1310*/  SHF.L.U64.HI R5, R4.reuse, 0x1, R5 ;  /* 0x0000000104057819 */ /* 0x048fe20000010205 */
[----:B------:R-:W-:-:S03]  /*1320*/  IMAD.SHL.U32 R4, R4, 0x2, RZ ;  /* 0x0000000204047824 */ /* 0x000fc600078e00ff */
[--C-:B------:R-:W-:Y:S02]  /*1330*/  SHF.R.U32.HI R9, RZ, 0x4, R5.reuse ;  /* 0x00000004ff097819 */ /* 0x100fe40000011605 */
[----:B------:R-:W-:-:S05]  /*1340*/  SHF.R.U64 R4, R4, 0x4, R5 ;  /* 0x0000000404047819 */ /* 0x000fca0000001205 */
[----:B------:R3:W-:Y:S01]  /*1350*/  STS [UR8+0xc], R4 ;  /* 0x00000c04ff007988 */ /* 0x0007e20008000808 */
[----:B--2---:R-:W-:Y:S02]  /*1360*/  LOP3.LUT R3, R3, 0x7, RZ, 0xb8, !PT ;  /* 0x0000000703037812 */ /* 0x004fe400078eb8ff */
[----:B-----5:R-:W-:-:S03]  /*1370*/  LOP3.LUT R2, R2, 0xf, R9, 0xb8, !PT ;  /* 0x0000000f02027812 */ /* 0x020fc600078eb809 */
[----:B------:R3:W-:Y:S04]  /*1380*/  STS [UR8+0x34], R3 ;  /* 0x00003403ff007988 */ /* 0x0007e80008000808 */
[----:B------:R3:W-:Y:S02]  /*1390*/  STS [UR8+0x1c], R2 ;  /* 0x00001c02ff007988 */ /* 0x0007e40008000808 */
.L_x_44:
[----:B------:R-:W-:Y:S05]  /*13a0*/  BSYNC.RECONVERGENT B3 ;  /* 0x0000000000037941 */ /* 0x000fea0003800200 */
.L_x_43:
[----:B------:R-:W-:Y:S04]  /*13b0*/  BSSY.RECONVERGENT B4, `(.L_x_45) ;  /* 0x000001a000047945 */ /* 0x000fe80003800200 */
[----:B------:R-:W-:Y:S04]  /*13c0*/  BSSY.RELIABLE B3, `(.L_x_46) ;  /* 0x0000015000037945 */ /* 0x000fe80003800100 */
[----:B------:R-:W-:Y:S05]  /*13d0*/  @P3 BRA `(.L_x_47) ;  /* 0x0000000000203947 */ /* 0x000fea0003800000 */
[----:B--23--:R-:W2:Y:S02]  /*13e0*/  LDS R2, [UR8+0x34] ;  /* 0x00003408ff027984 */ /* 0x00cea40008000800 */
[----:B--2---:R-:W-:-:S05]  /*13f0*/  LOP3.LUT R2, R2, 0x38, RZ, 0xb8, !PT ;  /* 0x0000003802027812 */ /* 0x004fca00078eb8ff */
[----:B------:R2:W-:Y:S01]  /*1400*/  STS [UR8+0x34], R2 ;  /* 0x00003402ff007988 */ /* 0x0005e20008000808 */
[----:B------:R-:W-:Y:S05]  /*1410*/  @P3 BRA `(.L_x_48) ;  /* 0x0000000000203947 */ /* 0x000fea0003800000 */
[----:B--2---:R-:W2:Y:S01]  /*1420*/  LDS R2, [UR8+0x8] ;  /* 0x00000808ff027984 */ /* 0x004ea20008000800 */
[----:B-----5:R-:W-:-:S05]  /*1430*/  IMAD.MOV.U32 R3, RZ, RZ, 0x780 ;  /* 0x00000780ff037424 */ /* 0x020fca00078e00ff */
[----:B--2---:R-:W-:-:S05]  /*1440*/  LOP3.LUT R2, R2, 0x500, R3, 0xd8, !PT ;  /* 0x0000050002027812 */ /* 0x004fca00078ed803 */
[----:B------:R2:W-:Y:S02]  /*1450*/  STS [UR8+0x8], R2 ;  /* 0x00000802ff007988 */ /* 0x0005e40008000808 */
.L_x_47:
[----:B------:R-:W-:Y:S05]  /*1460*/  @P3 BRA `(.L_x_49) ;  /* 0x0000000000283947 */ /* 0x000fea0003800000 */
[----:B--23--:R-:W2:Y:S02]  /*1470*/  LDS R2, [UR8+0x8] ;  /* 0x00000808ff027984 */ /* 0x00cea40008000800 */
[----:B--2---:R-:W-:-:S05]  /*1480*/  LOP3.LUT R2, R2, 0x1800, RZ, 0xb8, !PT ;  /* 0x0000180002027812 */ /* 0x004fca00078eb8ff */
[----:B------:R3:W-:Y:S02]  /*1490*/  STS [UR8+0x8], R2 ;  /* 0x00000802ff007988 */ /* 0x0007e40008000808 */
.L_x_48:
[----:B------:R-:W-:Y:S05]  /*14a0*/  @P3 BREAK.RELIABLE B3 ;  /* 0x0000000000033942 */ /* 0x000fea0003800100 */
[----:B------:R-:W-:Y:S05]  /*14b0*/  @P3 BRA `(.L_x_50) ;  /* 0x0000000000243947 */ /* 0x000fea0003800000 */
[----:B--23--:R-:W2:Y:S01]  /*14c0*/  LDS R2, [UR8+0x8] ;  /* 0x00000808ff027984 */ /* 0x00cea20008000800 */
[----:B-----5:R-:W-:-:S05]  /*14d0*/  IMAD.MOV.U32 R3, RZ, RZ, 0x6000 ;  /* 0x00006000ff037424 */ /* 0x020fca00078e00ff */
[----:B--2---:R-:W-:-:S04]  /*14e0*/  LOP3.LUT R2, R2, 0x6000, R3, 0xd8, !PT ;  /* 0x0000600002027812 */ /* 0x004fc800078ed803 */
[----:B------:R-:W-:-:S05]  /*14f0*/  LOP3.LUT R2, R2, 0x400000, RZ, 0xb8, !PT ;  /* 0x0040000002027812 */ /* 0x000fca00078eb8ff */
[----:B------:R2:W-:Y:S02]  /*1500*/  STS [UR8+0x8], R2 ;  /* 0x00000802ff007988 */ /* 0x0005e40008000808 */
.L_x_49:
[----:B------:R-:W-:Y:S05]  /*1510*/  BSYNC.RELIABLE B3 ;  /* 0x0000000000037941 */ /* 0x000fea0003800100 */
.L_x_46:
[----:B--23--:R-:W2:Y:S02]  /*1520*/  @!P3 LDS R2, [UR8+0x8] ;  /* 0x00000808ff02b984 */ /* 0x00cea40008000800 */
[----:B--2---:R-:W-:-:S05]  /*1530*/  @!P3 LOP3.LUT R2, R2, 0x8000, RZ, 0xb8, !PT ;  /* 0x000080000202b812 */ /* 0x004fca00078eb8ff */
[----:B------:R2:W-:Y:S02]  /*1540*/  @!P3 STS [UR8+0x8], R2 ;  /* 0x00000802ff00b988 */ /* 0x0005e40008000808 */
.L_x_50:
[----:B------:R-:W-:Y:S05]  /*1550*/  BSYNC.RECONVERGENT B4 ;  /* 0x0000000000047941 */ /* 0x000fea0003800200 */
.L_x_45:
[----:B------:R-:W-:Y:S05]  /*1560*/  WARPSYNC.ALL ;  /* 0x0000000000007948 */ /* 0x000fea0003800000 */
[----:B------:R-:W-:Y:S01]  /*1570*/  NOP ;  /* 0x0000000000007918 */ /* 0x000fe20000000000 */
[----:B------:R-:W-:-:S04]  /*1580*/  UIADD3 UR4, UPT, UPT, UR4, 0x100, URZ ;  /* 0x0000010004047890 */ /* 0x000fc8000fffe0ff */
[----:B------:R-:W-:-:S04]  /*1590*/  UIADD3 UR20, UP0, UPT, UR4, UR20, URZ ;  /* 0x0000001404147290 */ /* 0x000fc8000ff1e0ff */
[----:B------:R-:W-:Y:S01]  /*15a0*/  ULEA.HI.X.SX32 UR21, UR4, UR21, 0x1, UP0 ;  /* 0x0000001504157291 */ /* 0x000fe200080f0eff */
[----:B------:R-:W-:Y:S11]  /*15b0*/  @P0 BRA `(.L_x_51) ;  /* 0x0000000000300947 */ /* 0x000ff60003800000 */
[----:B--23--:R-:W2:Y:S01]  /*15c0*/  S2R R2, SR_LANEID ;  /* 0x0000000000027919 */ /* 0x00cea20000000000 */
[----:B------:R-:W-:Y:S05]  /*15d0*/  WARPSYNC.ALL ;  /* 0x0000000000007948 */ /* 0x000fea0003800000 */
[----:B------:R-:W-:Y:S01]  /*15e0*/  NOP ;  /* 0x0000000000007918 */ /* 0x000fe20000000000 */
[----:B--2---:R-:W-:-:S05]  /*15f0*/  IMAD.SHL.U32 R4, R2, 0x4, RZ ;  /* 0x0000000402047824 */ /* 0x004fca00078e00ff */
[----:B------:R-:W2:Y:S01]  /*1600*/  LDS R5, [R4+UR8] ;  /* 0x0000000804057984 */ /* 0x000ea20008000800 */
[----:B------:R-:W-:-:S05]  /*1610*/  IADD3 R2, P1, PT, R4, UR20, RZ ;  /* 0x0000001404027c10 */ /* 0x000fca000ff3e0ff */
[----:B-----5:R-:W-:-:S05]  /*1620*/  IMAD.X R3, RZ, RZ, UR21, P1 ;  /* 0x00000015ff037e24 */ /* 0x020fca00088e06ff */
[----:B--2---:R2:W3:Y:S01]  /*1630*/  ATOMG.E.EXCH.STRONG.GPU PT, RZ, [R2], R5 ;  /* 0x0000000502ff73a8 */ /* 0x0044e200041ee100 */
[----:B------:R-:W-:-:S04]  /*1640*/  DEPBAR {5,4,3,2,1,0} ;  /* 0x0000003f0000791a */ /* 0x000fc80000000000 */
[----:B------:R-:W5:Y:S02]  /*1650*/  CCTL.E.C.LDCU.IV.DEEP [UR20] ;  /* 0x0000000014007540 */ /* 0x000f640009c08000 */
[----:B-----5:R2:W-:Y:S01]  /*1660*/  UTMACCTL.IV [UR20] ;  /* 0x00000000140079b9 */ /* 0x0205e20008000000 */
[----:B------:R-:W-:Y:S01]  /*1670*/  NOP ;  /* 0x0000000000007918 */ /* 0x000fe20000000000 */
.L_x_51:
[----:B------:R-:W-:Y:S05]  /*1680*/  @P0 BRA `(.L_x_52) ;  /* 0x00000000000c0947 */ /* 0x000fea0003800000 */
[----:B------:R0:W-:Y:S01]  /*1690*/  UTMACMDFLUSH ;  /* 0x00000000000079b7 */ /* 0x0001e20000000000 */
[----:B------:R-:W-:Y:S05]  /*16a0*/  @P0 BRA `(.L_x_52) ;  /* 0x0000000000040947 */ /* 0x000fea0003800000 */
[----:B------:R-:W-:-:S04]  /*16b0*/  DEPBAR.LE SB0, 0x0 ;  /* 0x000080000000791a */ /* 0x000fc80000000000 */
.L_x_52:
[----:B------:R-:W-:Y:S05]  /*16c0*/  WARPSYNC.ALL ;  /* 0x0000000000007948 */ /* 0x000fea0003800000 */
[----:B------:R-:W-:Y:S01]  /*16d0*/  NOP ;  /* 0x0000000000007918 */ /* 0x000fe20000000000 */
[----:B---3--:R-:W-:Y:S01]  /*16e0*/  BAR.SYNC.DEFER_BLOCKING 0x0 ;  /* 0x0000000000007b1d */ /* 0x008fe20000010000 */
[----:B--2---:R-:W-:Y:S01]  /*16f0*/  SHF.R.U32.HI R2, RZ, 0x5, R0 ;  /* 0x00000005ff027819 */ /* 0x004fe20000011600 */
[----:B------:R-:W-:-:S03]  /*1700*/  UIADD3 UR12, UPT, UPT, UR8, 0x18020, URZ ;  /* 0x00018020080c7890 */ /* 0x000fc6000fffe0ff */
[----:B------:R-:W-:Y:S01]  /*1710*/  R2UR UR22, R2 ;  /* 0x00000000021672ca */ /* 0x000fe200000e0000 */
[----:B------:R-:W-:Y:S01]  /*1720*/  VOTEU.ALL UP0, P3 ;  /* 0x0000000000ff7886 */ /* 0x000fe20001800000 */
[----:B------:R-:W-:Y:S01]  /*1730*/  UMOV UR4, 0x1 ;  /* 0x0000000100047882 */ /* 0x000fe20000000000 */
[----:B------:R-:W-:Y:S01]  /*1740*/  VOTEU.ALL UP1, P3 ;  /* 0x0000000000ff7886 */ /* 0x000fe20001820000 */
[----:B------:R-:W-:Y:S02]  /*1750*/  BSSY.RECONVERGENT B4, `(.L_x_53) ;  /* 0x0000018000047945 */ /* 0x000fe40003800200 */
[----:B------:R-:W-:-:S04]  /*1760*/  @!UP0 UIADD3 UR10, UPT, UPT, -UR4, 0x100000, URZ ;  /* 0x00100000040a8890 */ /* 0x000fc8000fffe1ff */
[----:B------:R-:W-:Y:S02]  /*1770*/  @!UP0 USHF.L.U32 UR11, UR10, 0xb, URZ ;  /* 0x0000000b0a0b8899 */ /* 0x000fe400080006ff */
[----:B------:R-:W-:Y:S02]  /*1780*/  @!UP0 USHF.L.U32 UR10, UR10, 0x1, URZ ;  /* 0x000000010a0a8899 */ /* 0x000fe400080006ff */
[----:B------:R-:W-:-:S04]  /*1790*/  @!UP0 UIADD3 UR4, UPT, UPT, -UR4, 0x100000, URZ ;  /* 0x0010000004048890 */ /* 0x000fc8000fffe1ff */
[----:B------:R-:W-:Y:S02]  /*17a0*/  @!UP0 USHF.L.U32 UR5, UR4, 0xb, URZ ;  /* 0x0000000b04058899 */ /* 0x000fe400080006ff */
[----:B------:R-:W-:Y:S01]  /*17b0*/  @!UP0 USHF.L.U32 UR4, UR4, 0x1, URZ ;  /* 0x0000000104048899 */ /* 0x000fe200080006ff */
[----:B------:R-:W-:Y:S01]  /*17c0*/  VOTEU.ALL UP0, P3 ;  /* 0x0000000000ff7886 */ /* 0x000fe20001800000 */
[----:B------:R-:W2:Y:S04]  /*17d0*/  FENCE.VIEW.ASYNC.S ;  /* 0x00000000000073c6 */ /* 0x000ea80000000000 */
[----:B--2---:R2:W3:Y:S06]  /*17e0*/  @!UP0 SYNCS.EXCH.64 URZ, [UR8+0x18000], UR10 ;  /* 0x0180000a08ff85b2 */ /* 0x0044ec0008000100 */
[----:B------:R2:W3:Y:S02]  /*17f0*/  @!UP1 SYNCS.EXCH.64 URZ, [UR8+0x18020], UR4 ;  /* 0x0180200408ff95b2 */ /* 0x0004e40008000100 */
[----:B---3--:R-:W-:Y:S06]  /*1800*/  BAR.SYNC.DEFER_BLOCKING 0x0 ;  /* 0x0000000000007b1d */ /* 0x008fec0000010000 */
[----:B------:R-:W-:Y:S05]  /*1810*/  @P3 BRA `(.L_x_54) ;  /* 0x00000000002c3947 */ /* 0x000fea0003800000 */
[----:B--2---:R-:W-:Y:S02]  /*1820*/  UMOV UR4, 0x1 ;  /* 0x0000000100047882 */ /* 0x004fe40000000000 */
[----:B------:R-:W-:-:S04]  /*1830*/  UIADD3 UR10, UPT, UPT, -UR4, 0x100000, URZ ;  /* 0x00100000040a7890 */ /* 0x000fc8000fffe1ff */
[----:B------:R-:W-:Y:S02]  /*1840*/  USHF.L.U32 UR11, UR10, 0xb, URZ ;  /* 0x0000000b0a0b7899 */ /* 0x000fe400080006ff */
[----:B------:R-:W-:Y:S02]  /*1850*/  USHF.L.U32 UR10, UR10, 0x1, URZ ;  /* 0x000000010a0a7899 */ /* 0x000fe400080006ff */
[----:B------:R-:W-:-:S04]  /*1860*/  UIADD3 UR4, UPT, UPT, -UR4, 0x100000, URZ ;  /* 0x0010000004047890 */ /* 0x000fc8000fffe1ff */
[----:B------:R-:W-:Y:S02]  /*1870*/  USHF.L.U32 UR5, UR4, 0xb, URZ ;  /* 0x0000000b04057899 */ /* 0x000fe400080006ff */
[----:B------:R-:W-:Y:S01]  /*1880*/  USHF.L.U32 UR4, UR4, 0x1, URZ ;  /* 0x0000000104047899 */ /* 0x000fe200080006ff */
[----:B------:R-:W2:Y:S03]  /*1890*/  FENCE.VIEW.ASYNC.S ;  /* 0x00000000000073c6 */ /* 0x000ea60000000000 */
[----:B--2---:R3:W2:Y:S08]  /*18a0*/  SYNCS.EXCH.64 URZ, [UR8+0x18008], UR10 ;  /* 0x0180080a08ff75b2 */ /* 0x0046b00008000100 */
[----:B------:R3:W4:Y:S02]  /*18b0*/  SYNCS.EXCH.64 URZ, [UR8+0x18028], UR4 ;  /* 0x0180280408ff75b2 */ /* 0x0007240008000100 */
[----:B---3--:R-:W-:Y:S01]  /*18c0*/  NOP ;  /* 0x0000000000007918 */ /* 0x008fe20000000000 */
.L_x_54:
[----:B--2---:R-:W-:Y:S05]  /*18d0*/  BSYNC.RECONVERGENT B4 ;  /* 0x0000000000047941 */ /* 0x004fea0003800200 */
.L_x_53:
[----:B----4-:R-:W-:Y:S06]  /*18e0*/  BAR.SYNC.DEFER_BLOCKING 0x0 ;  /* 0x0000000000007b1d */ /* 0x010fec0000010000 */
[----:B------:R-:W-:Y:S04]  /*18f0*/  BSSY.RECONVERGENT B4, `(.L_x_55) ;  /* 0x000000d000047945 */ /* 0x000fe80003800200 */
[----:B------:R-:W-:Y:S05]  /*1900*/  @P3 BRA `(.L_x_56) ;  /* 0x00000000002c3947 */ /* 0x000fea0003800000 */
[----:B------:R-:W-:Y:S02]  /*1910*/  UMOV UR4, 0x1 ;  /* 0x0000000100047882 */ /* 0x000fe40000000000 */
[----:B------:R-:W-:-:S04]  /*1920*/  UIADD3 UR10, UPT, UPT, -UR4, 0x100000, URZ ;  /* 0x00100000040a7890 */ /* 0x000fc8000fffe1ff */
[----:B------:R-:W-:Y:S02]  /*1930*/  USHF.L.U32 UR11, UR10, 0xb, URZ ;  /* 0x0000000b0a0b7899 */ /* 0x000fe400080006ff */
[----:B------:R-:W-:Y:S02]  /*1940*/  USHF.L.U32 UR10, UR10, 0x1, URZ ;  /* 0x000000010a0a7899 */ /* 0x000fe400080006ff */
[----:B------:R-:W-:-:S04]  /*1950*/  UIADD3 UR4, UPT, UPT, -UR4, 0x100000, URZ ;  /* 0x0010000004047890 */ /* 0x000fc8000fffe1ff */
[----:B------:R-:W-:Y:S02]  /*1960*/  USHF.L.U32 UR5, UR4, 0xb, URZ ;  /* 0x0000000b04057899 */ /* 0x000fe400080006ff */
[----:B------:R-:W-:Y:S01]  /*1970*/  USHF.L.U32 UR4, UR4, 0x1, URZ ;  /* 0x0000000104047899 */ /* 0x000fe200080006ff */
[----:B------:R-:W2:Y:S03]  /*1980*/  FENCE.VIEW.ASYNC.S ;  /* 0x00000000000073c6 */ /* 0x000ea60000000000 */
[----:B--2---:R2:W3:Y:S08]  /*1990*/  SYNCS.EXCH.64 URZ, [UR8+0x18010], UR10 ;  /* 0x0180100a08ff75b2 */ /* 0x0044f00008000100 */
[----:B------:R2:W4:Y:S01]  /*19a0*/  SYNCS.EXCH.64 URZ, [UR8+0x18030], UR4 ;  /* 0x0180300408ff75b2 */ /* 0x0005220008000100 */
[----:B------:R-:W-:Y:S01]  /*19b0*/  NOP ;  /* 0x0000000000007918 */ /* 0x000fe20000000000 */
.L_x_56:
[----:B--2---:R-:W-:Y:S05]  /*19c0*/  BSYNC.RECONVERGENT B4 ;  /* 0x0000000000047941 */ /* 0x004fea0003800200 */
.L_x_55:
[----:B---34-:R-:W-:Y:S01]  /*19d0*/  BAR.SYNC.DEFER_BLOCKING 0x0 ;  /* 0x0000000000007b1d */ /* 0x018fe20000010000 */
[----:B------:R-:W-:Y:S01]  /*19e0*/  USHF.L.U32 UR15, UR7, 0x7, URZ ;  /* 0x00000007070f7899 */ /* 0x000fe200080006ff */
[----:B------:R-:W-:Y:S01]  /*19f0*/  ISETP.GE.AND P0, PT, R7, 0x1, PT ;  /* 0x000000010700780c */ /* 0x000fe20003f06270 */
[----:B------:R-:W-:-:S03]  /*1a00*/  USHF.L.U32 UR18, UR9, 0x6, URZ ;  /* 0x0000000609127899 */ /* 0x000fc600080006ff */
        /* <DEDUP_REMOVED lines=13> */
.L_x_58:
[----:B--2---:R-:W-:Y:S05]  /*1ae0*/  BSYNC.RECONVERGENT B4 ;  /* 0x0000000000047941 */ /* 0x004fea0003800200 */
.L_x_57:
[----:B------:R-:W-:Y:S05]  /*1af0*/  @!P0 BRA `(.L_x_59) ;  /* 0x0000000800748947 */ /* 0x000fea0003800000 */
[----:B---34-:R-:W-:Y:S01]  /*1b00*/  BAR.SYNC.DEFER_BLOCKING 0x0 ;  /* 0x0000000000007b1d */ /* 0x018fe20000010000 */
[----:B------:R-:W-:Y:S01]  /*1b10*/  @!P3 IMAD.MOV.U32 R2, RZ, RZ, 0x6000 ;  /* 0x00006000ff02b424 */ /* 0x000fe200078e00ff */
[----:B------:R-:W-:Y:S02]  /*1b20*/  ELECT P1, URZ, PT ;  /* 0x0000000000ff782f */ /* 0x000fe40003820000 */
[----:B------:R-:W-:Y:S02]  /*1b30*/  ELECT P0, URZ, PT ;  /* 0x0000000000ff782f */ /* 0x000fe40003800000 */
[C---:B------:R-:W-:Y:S01]  /*1b40*/  ISETP.LT.U32.AND P1, PT, R36.reuse, 0x20, P1 ;  /* 0x000000202400780c */ /* 0x040fe20000f21070 */
[----:B------:R-:W-:Y:S01]  /*1b50*/  UMOV UR11, UR15 ;  /* 0x0000000f000b7c82 */ /* 0x000fe20008000000 */
[----:B------:R-:W-:Y:S01]  /*1b60*/  ISETP.LT.U32.AND P0, PT, R36, 0x20, P0 ;  /* 0x000000202400780c */ /* 0x000fe20000701070 */
[----:B------:R-:W-:-:S10]  /*1b70*/  UIADD3 UR16, UPT, UPT, UR8, 0x10000, URZ ;  /* 0x0001000008107890 */ /* 0x000fd4000fffe0ff */
[----:B------:R-:W-:Y:S01]  /*1b80*/  VOTEU.ANY UP0, P1 ;  /* 0x0000000000ff7886 */ /* 0x000fe20000800100 */
[----:B------:R-:W-:Y:S01]  /*1b90*/  VOTEU.ANY UP2, P1 ;  /* 0x0000000000ff7886 */ /* 0x000fe20000840100 */
[----:B------:R-:W-:Y:S01]  /*1ba0*/  VOTEU.ANY UP1, P0 ;  /* 0x0000000000ff7886 */ /* 0x000fe20000020100 */
[----:B------:R-:W-:Y:S01]  /*1bb0*/  VOTEU.ANY UP3, P0 ;  /* 0x0000000000ff7886 */ /* 0x000fe20000060100 */
[----:B------:R2:W-:Y:S01]  /*1bc0*/  @!P3 SYNCS.ARRIVE.TRANS64 RZ, [UR8+0x18000], R2 ;  /* 0x01800002ffffb9a7 */ /* 0x0005e20008000008 */
[----:B------:R3:W-:Y:S06]  /*1bd0*/  MEMBAR.ALL.CTA ;  /* 0x0000000000007992 */ /* 0x0007ec0000008000 */
[----:B---3--:R-:W3:Y:S01]  /*1be0*/  FENCE.VIEW.ASYNC.S ;  /* 0x00000000000073c6 */ /* 0x008ee20000000000 */
[----:B------:R-:W-:Y:S01]  /*1bf0*/  @UP0 UIADD3 UR9, UPT, UPT, UR8, 0x18000, URZ ;  /* 0x0001800008090890 */ /* 0x000fe2000fffe0ff */
[----:B------:R-:W-:Y:S01]  /*1c00*/  @UP0 UMOV UR10, URZ ;  /* 0x000000ff000a0c82 */ /* 0x000fe20008000000 */
[----:B------:R-:W-:Y:S01]  /*1c10*/  @UP1 UIADD3 UR17, UPT, UPT, UR8, 0x18000, URZ ;  /* 0x0001800008111890 */ /* 0x000fe2000fffe0ff */
[----:B------:R-:W-:Y:S01]  /*1c20*/  @UP1 UMOV UR19, URZ ;  /* 0x000000ff00131c82 */ /* 0x000fe20008000000 */
[----:B------:R-:W-:Y:S01]  /*1c30*/  UISETP.NE.U32.AND UP0, UPT, UR22, URZ, UPT ;  /* 0x000000ff1600728c */ /* 0x000fe2000bf05070 */
[----:B---3--:R-:W-:Y:S06]  /*1c40*/  BAR.SYNC.DEFER_BLOCKING 0x0 ;  /* 0x0000000000007b1d */ /* 0x008fec0000010000 */
[----:B------:R2:W-:Y:S02]  /*1c50*/  @UP2 UTMALDG.2D [UR8], [UR24] ;  /* 0x00000008180025b4 */ /* 0x0005e40008008000 */
[----:B------:R-:W-:Y:S06]  /*1c60*/  BAR.SYNC.DEFER_BLOCKING 0x0 ;  /* 0x0000000000007b1d */ /* 0x000fec0000010000 */
[----:B------:R2:W-:Y:S02]  /*1c70*/  @UP3 UTMALDG.2D [UR16], [UR26] ;  /* 0x000000101a0035b4 */ /* 0x0005e40008008000 */
[----:B------:R-:W-:Y:S06]  /*1c80*/  BAR.SYNC.DEFER_BLOCKING 0x0 ;  /* 0x0000000000007b1d */ /* 0x000fec0000010000 */
[----:B------:R-:W3:Y:S02]  /*1c90*/  SYNCS.PHASECHK.TRANS64.TRYWAIT P0, [UR8+0x18000], RZ ;  /* 0x018000ffff0075a7 */ /* 0x000ee40008001108 */
[----:B--23--:R-:W-:Y:S05]  /*1ca0*/  @!P0 BRA `(.L_x_60) ;  /* 0x0000000c00dc8947 */ /* 0x00cfea0003800000 */
.L_x_78:
[----:B------:R-:W-:Y:S05]  /*1cb0*/  BRA.U UP0, `(.L_x_61) ;  /* 0x0000000100747547 */ /* 0x000fea000b800000 */
[----:B------:R-:W-:Y:S02]  /*1cc0*/  USHF.R.U32.HI UR6, URZ, 0x4, UR8 ;  /* 0x00000004ff067899 */ /* 0x000fe40008011608 */
[----:B------:R-:W-:Y:S02]  /*1cd0*/  USHF.R.U32.HI UR10, URZ, 0x4, UR16 ;  /* 0x00000004ff0a7899 */ /* 0x000fe40008011610 */
[----:B------:R-:W-:Y:S02]  /*1ce0*/  USGXT.U32 UR6, UR6, 0xe ;  /* 0x0000000e0606789a */ /* 0x000fe40008000000 */
[----:B------:R-:W-:Y:S02]  /*1cf0*/  USGXT.U32 UR10, UR10, 0xe ;  /* 0x0000000e0a0a789a */ /* 0x000fe40008000000 */
[----:B------:R-:W-:Y:S02]  /*1d00*/  UIADD3 UR34, UP0, UPT, UR6, 0x2, URZ ;  /* 0x0000000206227890 */ /* 0x000fe4000ff1e0ff */
[----:B------:R-:W-:Y:S01]  /*1d10*/  UIADD3 UR32, UP1, UPT, UR10, 0x80, URZ ;  /* 0x000000800a207890 */ /* 0x000fe2000ff3e0ff */
[----:B------:R-:W-:Y:S01]  /*1d20*/  UMOV UR4, URZ ;  /* 0x000000ff00047c82 */ /* 0x000fe20008000000 */
[----:B------:R-:W-:Y:S01]  /*1d30*/  UMOV UR5, URZ ;  /* 0x000000ff00057c82 */ /* 0x000fe20008000000 */
[----:B------:R-:W-:-:S02]  /*1d40*/  UIADD3.X UR35, UPT, UPT, UR4, 0x40004040, URZ, UP0, !UPT ;  /* 0x4000404004237890 */ /* 0x000fc400087fe4ff */
[----:B------:R-:W-:Y:S02]  /*1d50*/  UIADD3.X UR33, UPT, UPT, UR5, 0x40004040, URZ, UP1, !UPT ;  /* 0x4000404005217890 */ /* 0x000fe40008ffe4ff */
[----:B------:R-:W-:Y:S02]  /*1d60*/  UIADD3.64 UR4, UPT, UPT, UR34, 0x2, URZ ;  /* 0x0000000222047897 */ /* 0x000fe4000fffe0ff */
[----:B------:R-:W-:Y:S02]  /*1d70*/  UIADD3.64 UR16, UPT, UPT, UR32, 0x80, URZ ;  /* 0x0000008020107897 */ /* 0x000fe4000fffe0ff */
[----:B------:R-:W-:Y:S02]  /*1d80*/  UIADD3.64 UR28, UPT, UPT, UR34, 0x4, URZ ;  /* 0x00000004221c7897 */ /* 0x000fe4000fffe0ff */
[----:B------:R-:W-:Y:S01]  /*1d90*/  UIADD3.64 UR30, UPT, UPT, UR32, 0x100, URZ ;  /* 0x00000100201e7897 */ /* 0x000fe2000fffe0ff */
[----:B------:R-:W-:Y:S01]  /*1da0*/  UMOV UR36, 0x0 ;  /* 0x0000000000247882 */ /* 0x000fe20000000000 */
[----:B------:R-:W-:Y:S01]  /*1db0*/  UMOV UR37, 0x8110490 ;  /* 0x0811049000257882 */ /* 0x000fe20000000000 */
[----:B------:R-:W-:Y:S01]  /*1dc0*/  UMOV UR7, 0x40004040 ;  /* 0x4000404000077882 */ /* 0x000fe20000000000 */
[----:B------:R-:W-:Y:S01]  /*1dd0*/  UMOV UR11, 0x40004040 ;  /* 0x40004040000b7882 */ /* 0x000fe20000000000 */
[----:B------:R-:W-:Y:S01]  /*1de0*/  UMOV UR38, 0x0 ;  /* 0x0000000000267882 */ /* 0x000fe20000000000 */
[----:B------:R-:W-:Y:S01]  /*1df0*/  UMOV UR39, 0x8110490 ;  /* 0x0811049000277882 */ /* 0x000fe20000000000 */
[----:B------:R-:W-:Y:S01]  /*1e00*/  UMOV UR40, 0x0 ;  /* 0x0000000000287882 */ /* 0x000fe20000000000 */
[----:B------:R-:W-:Y:S01]  /*1e10*/  UMOV UR41, 0x8110490 ;  /* 0x0811049000297882 */ /* 0x000fe20000000000 */
[----:B------:R2:W-:Y:S01]  /*1e20*/  UTCHMMA gdesc[UR6], gdesc[UR10], tmem[UR23], tmem[UR36], idesc[UR37], !UPT ;  /* 0x00ff240a060075ea */ /* 0x0005e2000f800017 */
[----:B------:R-:W-:Y:S01]  /*1e30*/  UMOV UR42, 0x0 ;  /* 0x00000000002a7882 */ /* 0x000fe20000000000 */
[----:B------:R-:W-:Y:S01]  /*1e40*/  UMOV UR43, 0x8110490 ;  /* 0x08110490002b7882 */ /* 0x000fe20000000000 */
[----:B------:R2:W-:Y:S01]  /*1e50*/  UTCHMMA gdesc[UR34], gdesc[UR32], tmem[UR23], tmem[UR38], idesc[UR39], UPT ;  /* 0x00ff2620220075ea */ /* 0x0005e2000b800017 */
[----:B------:R2:W-:Y:S01]  /*1e60*/  UTCHMMA gdesc[UR4], gdesc[UR16], tmem[UR23], tmem[UR40], idesc[UR41], UPT ;  /* 0x00ff2810040075ea */ /* 0x0005e2000b800017 */
[----:B------:R2:W-:Y:S01]  /*1e70*/  UTCHMMA gdesc[UR28], gdesc[UR30], tmem[UR23], tmem[UR42], idesc[UR43], UPT ;  /* 0x00ff2a1e1c0075ea */ /* 0x0005e2000b800017 */
[----:B------:R-:W-:Y:S01]  /*1e80*/  NOP ;  /* 0x0000000000007918 */ /* 0x000fe20000000000 */
.L_x_61:
[----:B------:R-:W-:Y:S01]  /*1e90*/  ELECT P0, URZ, PT ;  /* 0x0000000000ff782f */ /* 0x000fe20003800000 */
[----:B--2---:R-:W-:Y:S01]  /*1ea0*/  UMOV UR4, UR12 ;  /* 0x0000000c00047c82 */ /* 0x004fe20008000000 */
[----:B------:R-:W-:Y:S02]  /*1eb0*/  UMOV UR5, URZ ;  /* 0x000000ff00057c82 */ /* 0x000fe40008000000 */
[----:B------:R-:W-:-:S13]  /*1ec0*/  ISETP.LT.U32.AND P0, PT, R36, 0x20, P0 ;  /* 0x000000202400780c */ /* 0x000fda0000701070 */
[----:B------:R-:W-:Y:S01]  /*1ed0*/  VOTEU.ANY UP0, P0 ;  /* 0x0000000000ff7886 */ /* 0x000fe20000000100 */
[----:B------:R-:W-:Y:S01]  /*1ee0*/  VOTEU.ANY UP1, P0 ;  /* 0x0000000000ff7886 */ /* 0x000fe20000020100 */
[----:B------:R-:W-:-:S03]  /*1ef0*/  ISETP.GE.U32.AND P0, PT, R7, 0x41, PT ;  /* 0x000000410700780c */ /* 0x000fc60003f06070 */
[----:B------:R-:W-:Y:S02]  /*1f00*/  @UP0 UMOV UR4, UR4 ;  /* 0x0000000400040c82 */ /* 0x000fe40008000000 */
[----:B------:R2:W-:Y:S01]  /*1f10*/  @UP1 UTCBAR [UR4], URZ ;  /* 0x000000ff040013e9 */ /* 0x0005e200080000ff */
[----:B------:R-:W-:Y:S06]  /*1f20*/  BAR.SYNC.DEFER_BLOCKING 0x0 ;  /* 0x0000000000007b1d */ /* 0x000fec0000010000 */
[----:B------:R-:W3:Y:S02]  /*1f30*/  SYNCS.PHASECHK.TRANS64.TRYWAIT P1, [UR8+0x18020], RZ ;  /* 0x018020ffff0075a7 */ /* 0x000ee40008021108 */
[----:B--23--:R-:W-:Y:S05]  /*1f40*/  @!P1 BRA `(.L_x_62) ;  /* 0x0000000c00409947 */ /* 0x00cfea0003800000 */
.L_x_79:
[----:B------:R-:W-:Y:S01]  /*1f50*/  UMOV UR4, URZ ;  /* 0x000000ff00047c82 */ /* 0x000fe20008000000 */
[----:B------:R-:W-:Y:S05]  /*1f60*/  @!P0 BRA `(.L_x_59) ;  /* 0x0000000400588947 */ /* 0x000fea0003800000 */
[----:B------:R-:W2:Y:S01]  /*1f70*/  LDCU UR29, c[0x0][0x3a0] ;  /* 0x00007400ff1d77ac */ /* 0x000ea20008000800 */
[----:B------:R-:W-:Y:S01]  /*1f80*/  UMOV UR9, 0x1 ;  /* 0x0000000100097882 */ /* 0x000fe20000000000 */
[----:B------:R-:W-:-:S05]  /*1f90*/  UMOV UR14, 0x40 ;  /* 0x00000040000e7882 */ /* 0x000fca0000000000 */
.L_x_66:
[----:B------:R-:W-:Y:S01]  /*1fa0*/  BAR.SYNC.DEFER_BLOCKING 0x0 ;  /* 0x0000000000007b1d */ /* 0x000fe20000010000 */
[----:B------:R-:W-:Y:S01]  /*1fb0*/  ULEA UR28, UR9, UR8, 0x3 ;  /* 0x00000008091c7291 */ /* 0x000fe2000f8e18ff */
[----:B------:R-:W-:Y:S01]  /*1fc0*/  @!P3 IMAD.MOV.U32 R2, RZ, RZ, 0x6000 ;  /* 0x00006000ff02b424 */ /* 0x000fe200078e00ff */
[----:B------:R-:W-:Y:S01]  /*1fd0*/  ELECT P1, URZ, PT ;  /* 0x0000000000ff782f */ /* 0x000fe20003820000 */
[----:B------:R-:W-:-:S03]  /*1fe0*/  ULEA UR12, UR9, UR8, 0xe ;  /* 0x00000008090c7291 */ /* 0x000fc6000f8e70ff */
[----:B------:R-:W-:Y:S02]  /*1ff0*/  ISETP.LT.U32.AND P1, PT, R36, 0x20, P1 ;  /* 0x000000202400780c */ /* 0x000fe40000f21070 */
[----:B------:R-:W-:Y:S01]  /*2000*/  ELECT P0, URZ, PT ;  /* 0x0000000000ff782f */ /* 0x000fe20003800000 */
[----:B------:R-:W-:-:S03]  /*2010*/  ULEA UR16, UR9, UR8, 0xd ;  /* 0x0000000809107291 */ /* 0x000fc6000f8e68ff */
[----:B------:R-:W-:Y:S01]  /*2020*/  ISETP.LT.U32.AND P0, PT, R36, 0x20, P0 ;  /* 0x000000202400780c */ /* 0x000fe20000701070 */
[----:B------:R-:W-:Y:S01]  /*2030*/  UMOV UR19, UR14 ;  /* 0x0000000e00137c82 */ /* 0x000fe20008000000 */
[----:B------:R-:W-:Y:S02]  /*2040*/  UIADD3 UR16, UPT, UPT, UR16, 0x10000, URZ ;  /* 0x0001000010107890 */ /* 0x000fe4000fffe0ff */
[----:B------:R-:W-:-:S03]  /*2050*/  USHF.L.U32 UR5, UR4, 0x1f, URZ ;  /* 0x0000001f04057899 */ /* 0x000fc600080006ff */
[----:B------:R-:W-:Y:S01]  /*2060*/  VOTEU.ANY UP0, P1 ;  /* 0x0000000000ff7886 */ /* 0x000fe20000800100 */
[----:B------:R3:W-:Y:S01]  /*2070*/  @!P3 SYNCS.ARRIVE.TRANS64 RZ, [UR28+0x18000], R2 ;  /* 0x01800002ffffb9a7 */ /* 0x0007e2000800001c */
[----:B------:R4:W-:Y:S06]  /*2080*/  MEMBAR.ALL.CTA ;  /* 0x0000000000007992 */ /* 0x0009ec0000008000 */
[----:B----4-:R-:W4:Y:S01]  /*2090*/  FENCE.VIEW.ASYNC.S ;  /* 0x00000000000073c6 */ /* 0x010f220000000000 */
[----:B------:R-:W-:Y:S01]  /*20a0*/  @UP0 UIADD3 UR13, UPT, UPT, UR28, 0x18000, URZ ;  /* 0x000180001c0d0890 */ /* 0x000fe2000fffe0ff */
[----:B----4-:R-:W-:Y:S01]  /*20b0*/  VOTEU.ANY UP0, P1 ;  /* 0x0000000000ff7886 */ /* 0x010fe20000800100 */
[----:B------:R-:W-:Y:S01]  /*20c0*/  VOTEU.ANY UP1, P0 ;  /* 0x0000000000ff7886 */ /* 0x000fe20000020100 */
[----:B---3--:R-:W-:-:S04]  /*20d0*/  IMAD.U32 R2, RZ, RZ, UR5 ;  /* 0x00000005ff027e24 */ /* 0x008fc8000f8e00ff */
[----:B------:R-:W-:Y:S01]  /*20e0*/  @UP1 UIADD3 UR17, UPT, UPT, UR28, 0x18000, URZ ;  /* 0x000180001c111890 */ /* 0x000fe2000fffe0ff */
[----:B------:R-:W-:Y:S01]  /*20f0*/  VOTEU.ANY UP1, P0 ;  /* 0x0000000000ff7886 */ /* 0x000fe20000020100 */
[----:B------:R-:W-:Y:S06]  /*2100*/  BAR.SYNC.DEFER_BLOCKING 0x0 ;  /* 0x0000000000007b1d */ /* 0x000fec0000010000 */
[----:B------:R3:W-:Y:S01]  /*2110*/  @UP0 UTMALDG.2D [UR12], [UR24] ;  /* 0x0000000c180005b4 */ /* 0x0007e20008008000 */
[----:B------:R-:W-:Y:S01]  /*2120*/  UISETP.NE.U32.AND UP0, UPT, UR22, URZ, UPT ;  /* 0x000000ff1600728c */ /* 0x000fe2000bf05070 */
[----:B------:R-:W-:Y:S06]  /*2130*/  BAR.SYNC.DEFER_BLOCKING 0x0 ;  /* 0x0000000000007b1d */ /* 0x000fec0000010000 */
[----:B------:R3:W-:Y:S02]  /*2140*/  @UP1 UTMALDG.2D [UR16], [UR26] ;  /* 0x000000101a0015b4 */ /* 0x0007e40008008000 */
[----:B------:R-:W-:Y:S06]  /*2150*/  BAR.SYNC.DEFER_BLOCKING 0x0 ;  /* 0x0000000000007b1d */ /* 0x000fec0000010000 */
[----:B------:R-:W4:Y:S02]  /*2160*/  SYNCS.PHASECHK.TRANS64.TRYWAIT P0, [UR28+0x18000], R2 ;  /* 0x01800002ff0075a7 */ /* 0x000f24000800111c */
[----:B---34-:R-:W-:Y:S05]  /*2170*/  @!P0 BRA `(.L_x_63) ;  /* 0x0000000800c08947 */ /* 0x018fea0003800000 */
.L_x_80:
        /* <DEDUP_REMOVED lines=11> */
[----:B------:R-:W-:Y:S02]  /*2230*/  UIADD3 UR6, UP0, UPT, UR16, 0x2, URZ ;  /* 0x0000000210067890 */ /* 0x000fe4000ff1e0ff */
[----:B------:R-:W-:Y:S02]  /*2240*/  UIADD3 UR32, UP1, UPT, UR30, 0x80, URZ ;  /* 0x000000801e207890 */ /* 0x000fe4000ff3e0ff */
[----:B------:R-:W-:Y:S02]  /*2250*/  UIADD3 UR34, UP2, UPT, UR16, 0x4, URZ ;  /* 0x0000000410227890 */ /* 0x000fe4000ff5e0ff */
[----:B------:R-:W-:Y:S02]  /*2260*/  UIADD3 UR36, UP3, UPT, UR30, 0x100, URZ ;  /* 0x000001001e247890 */ /* 0x000fe4000ff7e0ff */
[----:B------:R-:W-:-:S02]  /*2270*/  UIADD3.X UR7, UPT, UPT, UR17, URZ, URZ, UP0, !UPT ;  /* 0x000000ff11077290 */ /* 0x000fc400087fe4ff */
[----:B------:R-:W-:Y:S02]  /*2280*/  UIADD3.X UR33, UPT, UPT, UR31, URZ, URZ, UP1, !UPT ;  /* 0x000000ff1f217290 */ /* 0x000fe40008ffe4ff */
[----:B------:R-:W-:Y:S02]  /*2290*/  UIADD3.X UR35, UPT, UPT, UR17, URZ, URZ, UP2, !UPT ;  /* 0x000000ff11237290 */ /* 0x000fe400097fe4ff */
[----:B------:R-:W-:Y:S01]  /*22a0*/  UIADD3.X UR37, UPT, UPT, UR31, URZ, URZ, UP3, !UPT ;  /* 0x000000ff1f257290 */ /* 0x000fe20009ffe4ff */
        /* <DEDUP_REMOVED lines=8> */
[----:B------:R3:W-:Y:S01]  /*2330*/  UTCHMMA gdesc[UR10], gdesc[UR12], tmem[UR23], tmem[UR38], idesc[UR39], UPT ;  /* 0x00ff260c0a0075ea */ /* 0x0007e2000b800017 */
[----:B------:R-:W-:Y:S01]  /*2340*/  UMOV UR44, 0x0 ;  /* 0x00000000002c7882 */ /* 0x000fe20000000000 */
[----:B------:R-:W-:Y:S01]  /*2350*/  UMOV UR45, 0x8110490 ;  /* 0x08110490002d7882 */ /* 0x000fe20000000000 */
[----:B------:R3:W-:Y:S01]  /*2360*/  UTCHMMA gdesc[UR16], gdesc[UR30], tmem[UR23], tmem[UR40], idesc[UR41], UPT ;  /* 0x00ff281e100075ea */ /* 0x0007e2000b800017 */
[----:B------:R3:W-:Y:S01]  /*2370*/  UTCHMMA gdesc[UR6], gdesc[UR32], tmem[UR23], tmem[UR42], idesc[UR43], UPT ;  /* 0x00ff2a20060075ea */ /* 0x0007e2000b800017 */
[----:B------:R3:W-:Y:S01]  /*2380*/  UTCHMMA gdesc[UR34], gdesc[UR36], tmem[UR23], tmem[UR44], idesc[UR45], UPT ;  /* 0x00ff2c24220075ea */ /* 0x0007e2000b800017 */
[----:B------:R-:W-:Y:S01]  /*2390*/  NOP ;  /* 0x0000000000007918 */ /* 0x000fe20000000000 */
.L_x_64:
[----:B------:R-:W-:Y:S01]  /*23a0*/  ELECT P0, URZ, PT ;  /* 0x0000000000ff782f */ /* 0x000fe20003800000 */
[----:B---3--:R-:W-:-:S03]  /*23b0*/  UIADD3 UR6, UPT, UPT, UR28, 0x18020, URZ ;  /* 0x000180201c067890 */ /* 0x008fc6000fffe0ff */
[----:B------:R-:W-:Y:S01]  /*23c0*/  ISETP.LT.U32.AND P0, PT, R36, 0x20, P0 ;  /* 0x000000202400780c */ /* 0x000fe20000701070 */
[----:B------:R-:W-:-:S12]  /*23d0*/  UMOV UR7, URZ ;  /* 0x000000ff00077c82 */ /* 0x000fd80008000000 */
[----:B------:R-:W-:Y:S01]  /*23e0*/  VOTEU.ANY UP0, P0 ;  /* 0x0000000000ff7886 */ /* 0x000fe20000000100 */
[----:B------:R-:W-:-:S04]  /*23f0*/  VOTEU.ANY UP1, P0 ;  /* 0x0000000000ff7886 */ /* 0x000fc80000020100 */
[----:B------:R-:W-:Y:S02]  /*2400*/  @UP0 UMOV UR6, UR6 ;  /* 0x0000000600060c82 */ /* 0x000fe40008000000 */
[----:B------:R3:W-:Y:S01]  /*2410*/  @UP1 UTCBAR [UR6], URZ ;  /* 0x000000ff060013e9 */ /* 0x0007e200080000ff */
[----:B------:R-:W-:Y:S06]  /*2420*/  BAR.SYNC.DEFER_BLOCKING 0x0 ;  /* 0x0000000000007b1d */ /* 0x000fec0000010000 */
[----:B------:R-:W4:Y:S02]  /*2430*/  SYNCS.PHASECHK.TRANS64.TRYWAIT P0, [UR28+0x18020], R2 ;  /* 0x01802002ff0075a7 */ /* 0x000f24000800111c */
[----:B---34-:R-:W-:Y:S05]  /*2440*/  @!P0 BRA `(.L_x_65) ;  /* 0x0000000800188947 */ /* 0x018fea0003800000 */
.L_x_81:
[----:B------:R-:W-:Y:S02]  /*2450*/  UIADD3 UR9, UPT, UPT, UR9, 0x1, URZ ;  /* 0x0000000109097890 */ /* 0x000fe4000fffe0ff */
[----:B------:R-:W-:Y:S02]  /*2460*/  UIADD3 UR14, UPT, UPT, UR14, 0x40, URZ ;  /* 0x000000400e0e7890 */ /* 0x000fe4000fffe0ff */
[----:B------:R-:W-:-:S04]  /*2470*/  UISETP.NE.U32.AND UP0, UPT, UR9, 0x4, UPT ;  /* 0x000000040900788c */ /* 0x000fc8000bf05070 */
[----:B------:R-:W-:Y:S02]  /*2480*/  USEL UR5, URZ, 0x1, UP0 ;  /* 0x00000001ff057887 */ /* 0x000fe40008000000 */
[----:B------:R-:W-:Y:S02]  /*2490*/  USEL UR9, UR9, URZ, UP0 ;  /* 0x000000ff09097287 */ /* 0x000fe40008000000 */
[----:B--2---:R-:W-:Y:S02]  /*24a0*/  UISETP.GE.AND UP0, UPT, UR14, UR29, UPT ;  /* 0x0000001d0e00728c */ /* 0x004fe4000bf06270 */
[----:B------:R-:W-:-:S07]  /*24b0*/  ULOP3.LUT UR4, UR4, UR5, URZ, 0x3c, !UPT ;  /* 0x0000000504047292 */ /* 0x000fce000f8e3cff */
[----:B------:R-:W-:Y:S05]  /*24c0*/  BRA.U !UP0, `(.L_x_66) ;  /* 0xfffffff908b47547 */ /* 0x000fea000b83ffff */
.L_x_59:
[----:B---34-:R-:W-:Y:S06]  /*24d0*/  BAR.SYNC.DEFER_BLOCKING 0x0 ;  /* 0x0000000000007b1d */ /* 0x018fec0000010000 */
[----:B------:R-:W-:Y:S04]  /*24e0*/  BSSY.RECONVERGENT B4, `(.L_x_67) ;  /* 0x0000004000047945 */ /* 0x000fe80003800200 */
[----:B------:R-:W-:Y:S05]  /*24f0*/  @P3 BRA `(.L_x_68) ;  /* 0x0000000000083947 */ /* 0x000fea0003800000 */
[----:B------:R-:W2:Y:S02]  /*2500*/  SYNCS.CCTL.IV [UR8+0x18000] ;  /* 0x01800000ff0079b1 */ /* 0x000ea40008000008 */
[----:B--2---:R-:W2:Y:S02]  /*2510*/  SYNCS.CCTL.IV [UR8+0x18020] ;  /* 0x01802000ff0079b1 */ /* 0x004ea40008000008 */
.L_x_68:
[----:B------:R-:W-:Y:S05]  /*2520*/  BSYNC.RECONVERGENT B4 ;  /* 0x0000000000047941 */ /* 0x000fea0003800200 */
.L_x_67:
[----:B--2---:R-:W-:Y:S06]  /*2530*/  BAR.SYNC.DEFER_BLOCKING 0x0 ;  /* 0x0000000000007b1d */ /* 0x004fec0000010000 */
[----:B------:R-:W-:Y:S04]  /*2540*/  BSSY.RECONVERGENT B4, `(.L_x_69) ;  /* 0x0000004000047945 */ /* 0x000fe80003800200 */
[----:B------:R-:W-:Y:S05]  /*2550*/  @P3 BRA `(.L_x_70) ;  /* 0x0000000000083947 */ /* 0x000fea0003800000 */
[----:B------:R-:W2:Y:S02]  /*2560*/  SYNCS.CCTL.IV [UR8+0x18008] ;  /* 0x01800800ff0079b1 */ /* 0x000ea40008000008 */
[----:B--2---:R-:W2:Y:S02]  /*2570*/  SYNCS.CCTL.IV [UR8+0x18028] ;  /* 0x01802800ff0079b1 */ /* 0x004ea40008000008 */
.L_x_70:
[----:B------:R-:W-:Y:S05]  /*2580*/  BSYNC.RECONVERGENT B4 ;  /* 0x0000000000047941 */ /* 0x000fea0003800200 */
.L_x_69:
[----:B--2---:R-:W-:Y:S06]  /*2590*/  BAR.SYNC.DEFER_BLOCKING 0x0 ;  /* 0x0000000000007b1d */ /* 0x004fec0000010000 */
[----:B------:R-:W-:Y:S04]  /*25a0*/  BSSY.RECONVERGENT B4, `(.L_x_71) ;  /* 0x0000004000047945 */ /* 0x000fe80003800200 */
[----:B------:R-:W-:Y:S05]  /*25b0*/  @P3 BRA `(.L_x_72) ;  /* 0x0000000000083947 */ /* 0x000fea0003800000 */
[----:B------:R-:W2:Y:S02]  /*25c0*/  SYNCS.CCTL.IV [UR8+0x18010] ;  /* 0x01801000ff0079b1 */ /* 0x000ea40008000008 */
[----:B--2---:R-:W2:Y:S02]  /*25d0*/  SYNCS.CCTL.IV [UR8+0x18030] ;  /* 0x01803000ff0079b1 */ /* 0x004ea40008000008 */
.L_x_72:
[----:B------:R-:W-:Y:S05]  /*25e0*/  BSYNC.RECONVERGENT B4 ;  /* 0x0000000000047941 */ /* 0x000fea0003800200 */
.L_x_71:
[----:B--2---:R-:W-:Y:S06]  /*25f0*/  BAR.SYNC.DEFER_BLOCKING 0x0 ;  /* 0x0000000000007b1d */ /* 0x004fec0000010000 */
[----:B------:R-:W-:Y:S04]  /*2600*/  BSSY.RECONVERGENT B4, `(.L_x_73) ;  /* 0x0000004000047945 */ /* 0x000fe80003800200 */
[----:B------:R-:W-:Y:S05]  /*2610*/  @P3 BRA `(.L_x_74) ;  /* 0x0000000000083947 */ /* 0x000fea0003800000 */
[----:B------:R-:W2:Y:S02]  /*2620*/  SYNCS.CCTL.IV [UR8+0x18018] ;  /* 0x01801800ff0079b1 */ /* 0x000ea40008000008 */
[----:B--2---:R-:W2:Y:S02]  /*2630*/  SYNCS.CCTL.IV [UR8+0x18038] ;  /* 0x01803800ff0079b1 */ /* 0x004ea40008000008 */
.L_x_74:
[----:B------:R-:W-:Y:S05]  /*2640*/  BSYNC.RECONVERGENT B4 ;  /* 0x0000000000047941 */ /* 0x000fea0003800200 */
.L_x_73:
[----:B------:R-:W-:Y:S01]  /*2650*/  USHF.L.U32 UR4, UR22, 0x15, URZ ;  /* 0x0000001516047899 */ /* 0x000fe200080006ff */
[C---:B------:R-:W-:Y:S01]  /*2660*/  IMAD.SHL.U32 R2, R0.reuse, 0x10, RZ ;  /* 0x0000001000027824 */ /* 0x040fe200078e00ff */
[----:B------:R-:W-:Y:S01]  /*2670*/  USHF.L.U32 UR22, UR22, 0x3, URZ ;  /* 0x0000000316167899 */ /* 0x000fe200080006ff */
[----:B-----5:R-:W-:Y:S01]  /*2680*/  SHF.R.U32.HI R3, RZ, 0x1, R0 ;  /* 0x00000001ff037819 */ /* 0x020fe20000011600 */
[----:B------:R-:W-:Y:S01]  /*2690*/  ULOP3.LUT UR4, UR4, 0x600000, URZ, 0xc0, !UPT ;  /* 0x0060000004047892 */ /* 0x000fe2000f8ec0ff */
[----:B------:R-:W-:Y:S01]  /*26a0*/  IMAD.SHL.U32 R0, R0, 0x80, RZ ;  /* 0x0000008000007824 */ /* 0x000fe200078e00ff */
[----:B------:R-:W-:Y:S01]  /*26b0*/  ULOP3.LUT UR22, UR22, 0x20, URZ, 0xc0, !UPT ;  /* 0x0000002016167892 */ /* 0x000fe2000f8ec0ff */
[----:B------:R-:W-:Y:S02]  /*26c0*/  LOP3.LUT R2, R2, 0x70, RZ, 0xc0, !PT ;  /* 0x0000007002027812 */ /* 0x000fe400078ec0ff */
[----:B------:R-:W-:Y:S01]  /*26d0*/  ELECT P0, URZ, PT ;  /* 0x0000000000ff782f */ /* 0x000fe20003800000 */
[----:B------:R-:W-:Y:S01]  /*26e0*/  UIADD3 UR4, UPT, UPT, UR22, UR4, UR23 ;  /* 0x0000000416047290 */ /* 0x000fe2000fffe017 */
[----:B------:R-:W-:Y:S01]  /*26f0*/  LOP3.LUT R3, R2, 0x40, R3, 0x78, !PT ;  /* 0x0000004002037812 */ /* 0x000fe200078e7803 */
[----:B------:R-:W-:Y:S01]  /*2700*/  UMOV UR9, UR18 ;  /* 0x0000001200097c82 */ /* 0x000fe20008000000 */
[----:B------:R-:W-:Y:S01]  /*2710*/  ISETP.LT.U32.AND P0, PT, R36, 0x20, P0 ;  /* 0x000000202400780c */ /* 0x000fe20000701070 */
[----:B------:R-:W-:Y:S01]  /*2720*/  UMOV UR10, UR15 ;  /* 0x0000000f000a7c82 */ /* 0x000fe20008000000 */
[----:B------:R-:W-:-:S04]  /*2730*/  LOP3.LUT R0, R3, 0x3f80, R0, 0xf8, !PT ;  /* 0x00003f8003007812 */ /* 0x000fc800078ef800 */
[----:B------:R-:W3:Y:S01]  /*2740*/  LDTM.x32 R4, tmem[UR4] ;  /* 0x00000004000479ee */ /* 0x000ee200082c0000 */
[C---:B------:R-:W-:Y:S01]  /*2750*/  LOP3.LUT R2, R0.reuse, 0x10, RZ, 0x3c, !PT ;  /* 0x0000001000027812 */ /* 0x040fe200078e3cff */
[----:B------:R-:W-:Y:S01]  /*2760*/  NOP ;  /* 0x0000000000007918 */ /* 0x000fe20000000000 */
[----:B------:R-:W-:-:S04]  /*2770*/  LOP3.LUT R3, R0, 0x20, RZ, 0x3c, !PT ;  /* 0x0000002000037812 */ /* 0x000fc800078e3cff */
[----:B---3--:R-:W-:Y:S01]  /*2780*/  VOTEU.ANY UP1, P0 ;  /* 0x0000000000ff7886 */ /* 0x008fe20000020100 */
[----:B------:R-:W-:Y:S01]  /*2790*/  VOTEU.ANY UP0, P0 ;  /* 0x0000000000ff7886 */ /* 0x000fe20000000100 */
[----:B------:R-:W-:Y:S02]  /*27a0*/  F2FP.BF16.F32.PACK_AB R4, R5, R4 ;  /* 0x000000040504723e */ /* 0x000fe400000010ff */
[----:B------:R-:W-:Y:S02]  /*27b0*/  F2FP.BF16.F32.PACK_AB R5, R7, R6 ;  /* 0x000000060705723e */ /* 0x000fe400000010ff */
[----:B------:R-:W-:Y:S02]  /*27c0*/  F2FP.BF16.F32.PACK_AB R12, R13, R12 ;  /* 0x0000000c0d0c723e */ /* 0x000fe400000010ff */
[----:B------:R-:W-:Y:S02]  /*27d0*/  F2FP.BF16.F32.PACK_AB R6, R9, R8 ;  /* 0x000000080906723e */ /* 0x000fe400000010ff */
[----:B------:R-:W-:-:S02]  /*27e0*/  F2FP.BF16.F32.PACK_AB R7, R11, R10 ;  /* 0x0000000a0b07723e */ /* 0x000fc400000010ff */
[----:B------:R-:W-:Y:S02]  /*27f0*/  F2FP.BF16.F32.PACK_AB R13, R15, R14 ;  /* 0x0000000e0f0d723e */ /* 0x000fe400000010ff */
[----:B------:R-:W-:Y:S01]  /*2800*/  F2FP.BF16.F32.PACK_AB R20, R21, R20 ;  /* 0x000000141514723e */ /* 0x000fe200000010ff */
[----:B--2---:R2:W-:Y:S01]  /*2810*/  STS.128 [R0+UR8], R4 ;  /* 0x0000000400007988 */ /* 0x0045e20008000c08 */
[----:B------:R-:W-:Y:S02]  /*2820*/  F2FP.BF16.F32.PACK_AB R14, R17, R16 ;  /* 0x00000010110e723e */ /* 0x000fe400000010ff */
[----:B------:R-:W-:Y:S02]  /*2830*/  F2FP.BF16.F32.PACK_AB R15, R19, R18 ;  /* 0x00000012130f723e */ /* 0x000fe400000010ff */
[----:B------:R-:W-:Y:S02]  /*2840*/  F2FP.BF16.F32.PACK_AB R21, R23, R22 ;  /* 0x000000161715723e */ /* 0x000fe400000010ff */
[----:B------:R-:W-:Y:S01]  /*2850*/  F2FP.BF16.F32.PACK_AB R28, R29, R28 ;  /* 0x0000001c1d1c723e */ /* 0x000fe200000010ff */
[----:B------:R2:W-:Y:S01]  /*2860*/  STS.128 [R2+UR8], R12 ;  /* 0x0000000c02007988 */ /* 0x0005e20008000c08 */
[----:B------:R-:W-:-:S02]  /*2870*/  F2FP.BF16.F32.PACK_AB R22, R25, R24 ;  /* 0x000000181916723e */ /* 0x000fc400000010ff */
[----:B------:R-:W-:Y:S02]  /*2880*/  F2FP.BF16.F32.PACK_AB R23, R27, R26 ;  /* 0x0000001a1b17723e */ /* 0x000fe400000010ff */
[----:B------:R-:W-:Y:S02]  /*2890*/  F2FP.BF16.F32.PACK_AB R29, R31, R30 ;  /* 0x0000001e1f1d723e */ /* 0x000fe400000010ff */
[----:B------:R-:W-:Y:S01]  /*28a0*/  F2FP.BF16.F32.PACK_AB R30, R33, R32 ;  /* 0x00000020211e723e */ /* 0x000fe200000010ff */
[----:B------:R2:W-:Y:S01]  /*28b0*/  STS.128 [R3+UR8], R20 ;  /* 0x0000001403007988 */ /* 0x0005e20008000c08 */
[----:B------:R-:W-:Y:S02]  /*28c0*/  F2FP.BF16.F32.PACK_AB R31, R35, R34 ;  /* 0x00000022231f723e */ /* 0x000fe400000010ff */
[----:B------:R-:W-:-:S05]  /*28d0*/  LOP3.LUT R8, R0, 0x30, RZ, 0x3c, !PT ;  /* 0x0000003000087812 */ /* 0x000fca00078e3cff */
[----:B------:R2:W-:Y:S01]  /*28e0*/  STS.128 [R8+UR8], R28 ;  /* 0x0000001c08007988 */ /* 0x0005e20008000c08 */
[----:B------:R3:W-:Y:S06]  /*28f0*/  MEMBAR.ALL.CTA ;  /* 0x0000000000007992 */ /* 0x0007ec0000008000 */
[----:B---3--:R-:W3:Y:S02]  /*2900*/  FENCE.VIEW.ASYNC.S ;  /* 0x00000000000073c6 */ /* 0x008ee40000000000 */
[----:B---3--:R-:W-:Y:S06]  /*2910*/  BAR.SYNC.DEFER_BLOCKING 0x0 ;  /* 0x0000000000007b1d */ /* 0x008fec0000010000 */
[----:B------:R2:W-:Y:S01]  /*2920*/  @UP1 UTMASTG.2D [UR8], [UR20] ;  /* 0x00000008140013b5 */ /* 0x0005e20008008000 */
[----:B------:R0:W-:Y:S01]  /*2930*/  UTMACMDFLUSH ;  /* 0x00000000000079b7 */ /* 0x0001e20000000000 */
[----:B------:R-:W-:-:S04]  /*2940*/  DEPBAR.LE SB0, 0x0 ;  /* 0x000080000000791a */ /* 0x000fc80000000000 */
[----:B------:R-:W-:Y:S08]  /*2950*/  BAR.SYNC.DEFER_BLOCKING 0x0 ;  /* 0x0000000000007b1d */ /* 0x000ff00000010000 */
[----:B------:R-:W-:Y:S06]  /*2960*/  BAR.SYNC.DEFER_BLOCKING 0x0 ;  /* 0x0000000000007b1d */ /* 0x000fec0000010000 */
[----:B--2---:R-:W-:Y:S05]  /*2970*/  @P2 BRA `(.L_x_75) ;  /* 0x0000000000a02947 */ /* 0x004fea0003800000 */
[----:B------:R-:W2:Y:S01]  /*2980*/  S2UR UR5, SR_CgaCtaId ;  /* 0x00000000000579c3 */ /* 0x000ea20000008800 */
[----:B------:R-:W-:Y:S01]  /*2990*/  NOP ;  /* 0x0000000000007918 */ /* 0x000fe20000000000 */
[----:B------:R-:W-:Y:S01]  /*29a0*/  UMOV UR4, 0x50 ;  /* 0x0000005000047882 */ /* 0x000fe20000000000 */
[----:B------:R-:W-:Y:S02]  /*29b0*/  IMAD.U32 R0, RZ, RZ, UR23 ;  /* 0x00000017ff007e24 */ /* 0x000fe4000f8e00ff */
[----:B------:R-:W-:Y:S02]  /*29c0*/  IMAD.MOV.U32 R3, RZ, RZ, 0x3 ;  /* 0x00000003ff037424 */ /* 0x000fe400078e00ff */
[----:B------:R-:W-:Y:S01]  /*29d0*/  IMAD.MOV.U32 R7, RZ, RZ, 0x1 ;  /* 0x00000001ff077424 */ /* 0x000fe200078e00ff */
[----:B------:R-:W-:-:S04]  /*29e0*/  LOP3.LUT R0, R0, 0xffff, RZ, 0xc0, !PT ;  /* 0x0000ffff00007812 */ /* 0x000fc800078ec0ff */
[----:B------:R-:W-:-:S05]  /*29f0*/  SHF.R.U32.HI R0, RZ, 0x5, R0 ;  /* 0x00000005ff007819 */ /* 0x000fca0000011600 */
[----:B------:R-:W-:Y:S01]  /*2a00*/  VIADD R2, R0, 0x10 ;  /* 0x0000001000027836 */ /* 0x000fe20000000000 */
[----:B------:R-:W-:Y:S01]  /*2a10*/  SHF.L.U32 R0, R3, R0, RZ ;  /* 0x0000000003007219 */ /* 0x000fe200000006ff */
[----:B--2---:R-:W-:-:S03]  /*2a20*/  ULEA UR6, UR5, UR4, 0x18 ;  /* 0x0000000405067291 */ /* 0x004fc6000f8ec0ff */
[----:B------:R-:W-:-:S04]  /*2a30*/  SHF.L.U32 R3, R7, R2, RZ ;  /* 0x0000000207037219 */ /* 0x000fc800000006ff */
[----:B------:R-:W-:Y:S02]  /*2a40*/  LOP3.LUT R0, R3, R0, RZ, 0xfc, !PT ;  /* 0x0000000003007212 */ /* 0x000fe400078efcff */
[----:B------:R-:W2:Y:S02]  /*2a50*/  LDS R5, [UR6] ;  /* 0x00000006ff057984 */ /* 0x000ea40008000800 */
[C---:B------:R-:W-:Y:S02]  /*2a60*/  LOP3.LUT R2, R0.reuse, 0xffff, RZ, 0xc0, !PT ;  /* 0x0000ffff00027812 */ /* 0x040fe400078ec0ff */
[----:B--2---:R-:W-:-:S04]  /*2a70*/  LOP3.LUT R3, R0, 0xffff, R5, 0x80, !PT ;  /* 0x0000ffff00037812 */ /* 0x004fc800078e8005 */
[----:B------:R-:W-:-:S13]  /*2a80*/  ISETP.NE.AND P0, PT, R3, R2, PT ;  /* 0x000000020300720c */ /* 0x000fda0003f05270 */
[----:B------:R-:W-:Y:S05]  /*2a90*/  @P0 BRA `(.L_x_76) ;  /* 0x0000000000500947 */ /* 0x000fea0003800000 */
[----:B------:R-:W-:Y:S02]  /*2aa0*/  SHF.R.U32.HI R5, RZ, 0x10, R5 ;  /* 0x00000010ff057819 */ /* 0x000fe40000011605 */
[----:B------:R-:W-:-:S04]  /*2ab0*/  SHF.R.U32.HI R2, RZ, 0x10, R0 ;  /* 0x00000010ff027819 */ /* 0x000fc80000011600 */
[----:B------:R-:W-:-:S04]  /*2ac0*/  LOP3.LUT R5, R5, R2, RZ, 0xc0, !PT ;  /* 0x0000000205057212 */ /* 0x000fc800078ec0ff */
[----:B------:R-:W-:-:S13]  /*2ad0*/  ISETP.NE.AND P0, PT, R5, R2, PT ;  /* 0x000000020500720c */ /* 0x000fda0003f05270 */
[----:B------:R-:W-:Y:S05]  /*2ae0*/  @P0 BRA `(.L_x_77) ;  /* 0x0000000000300947 */ /* 0x000fea0003800000 */
[----:B------:R-:W-:Y:S01]  /*2af0*/  R2UR UR4, R0 ;  /* 0x00000000000472ca */ /* 0x000fe200000e0000 */
[----:B------:R-:W-:Y:S01]  /*2b00*/  VOTEU.ANY UR5, UPT, PT ;  /* 0x0000000000057886 */ /* 0x000fe200038e0100 */
[----:B------:R-:W2:Y:S01]  /*2b10*/  S2R R0, SR_LANEID ;  /* 0x0000000000007919 */ /* 0x000ea20000000000 */
[----:B------:R-:W-:-:S10]  /*2b20*/  UFLO.U32 UR5, UR5 ;  /* 0x00000005000572bd */ /* 0x000fd400080e0000 */
[----:B------:R-:W-:-:S06]  /*2b30*/  ULOP3.LUT UR4, URZ, UR4, URZ, 0x33, !UPT ;  /* 0x00000004ff047292 */ /* 0x000fcc000f8e33ff */
[----:B------:R-:W-:-:S04]  /*2b40*/  IMAD.U32 R2, RZ, RZ, UR4 ;  /* 0x00000004ff027e24 */ /* 0x000fc8000f8e00ff */
[----:B------:R-:W3:Y:S02]  /*2b50*/  REDUX UR7, R2 ;  /* 0x00000000020773c4 */ /* 0x000ee40000000000 */
[----:B------:R4:W-:Y:S01]  /*2b60*/  UTCATOMSWS.AND URZ, UR4 ;  /* 0x0000000400ff79e3 */ /* 0x0009e20008000000 */
[----:B--2---:R-:W-:Y:S01]  /*2b70*/  ISETP.EQ.U32.AND P0, PT, R0, UR5, PT ;  /* 0x0000000500007c0c */ /* 0x004fe2000bf02070 */
[----:B---3--:R-:W-:-:S12]  /*2b80*/  IMAD.U32 R0, RZ, RZ, UR7 ;  /* 0x00000007ff007e24 */ /* 0x008fd8000f8e00ff */
[----:B------:R4:W-:Y:S01]  /*2b90*/  @P0 ATOMS.AND RZ, [UR6], R0 ;  /* 0x00000000ffff098c */ /* 0x0009e2000a800006 */
[----:B------:R-:W-:Y:S05]  /*2ba0*/  BRA `(.L_x_75) ;  /* 0x0000000000147947 */ /* 0x000fea0003800000 */
.L_x_77:
[----:B------:R-:W-:-:S07]  /*2bb0*/  MOV R2, 0x2bd0 ;  /* 0x00002bd000027802 */ /* 0x000fce0000000f00 */
[----:B-1----:R-:W-:Y:S05]  /*2bc0*/  CALL.REL.NOINC `($__internal_0_$__cuda_sm10x_tcgen05_guardrail_trap_col_being_dealloced_not_returned_by_alloc) ;  /* 0x0000000000447944 */ /* 0x002fea0003c00000 */
[----:B------:R-:W-:Y:S05]  /*2bd0*/  BRA `(.L_x_75) ;  /* 0x0000000000087947 */ /* 0x000fea0003800000 */
.L_x_76:
[----:B------:R-:W-:-:S07]  /*2be0*/  MOV R2, 0x2c00 ;  /* 0x00002c0000027802 */ /* 0x000fce0000000f00 */
[----:B-1----:R-:W-:Y:S05]  /*2bf0*/  CALL.REL.NOINC `($__internal_2_$__cuda_sm10x_tcgen05_guardrail_trap_unallocated_columns_being_dealloced) ;  /* 0x0000000000507944 */ /* 0x002fea0003c00000 */
.L_x_75:
[----:B------:R-:W-:Y:S01]  /*2c00*/  NOP ;  /* 0x0000000000007918 */ /* 0x000fe20000000000 */
[----:B----4-:R-:W-:Y:S05]  /*2c10*/  EXIT ;  /* 0x000000000000794d */ /* 0x010fea0003800000 */
.L_x_60:
[----:B------:R-:W2:Y:S02]  /*2c20*/  SYNCS.PHASECHK.TRANS64.TRYWAIT P0, [UR8+0x18000], RZ ;  /* 0x018000ffff0075a7 */ /* 0x000ea40008001108 */
[----:B--2---:R-:W-:Y:S05]  /*2c30*/  @!P0 BRA `(.L_x_60) ;  /* 0xfffffffc00f88947 */ /* 0x004fea000383ffff */
[----:B------:R-:W-:Y:S05]  /*2c40*/  BRA `(.L_x_78) ;  /* 0xfffffff000187947 */ /* 0x000fea000383ffff */
.L_x_62:
[----:B------:R-:W2:Y:S02]  /*2c50*/  SYNCS.PHASECHK.TRANS64.TRYWAIT P1, [UR8+0x18020], RZ ;  /* 0x018020ffff0075a7 */ /* 0x000ea40008021108 */
[----:B--2---:R-:W-:Y:S05]  /*2c60*/  @!P1 BRA `(.L_x_62) ;  /* 0xfffffffc00f89947 */ /* 0x004fea000383ffff */
[----:B------:R-:W-:Y:S05]  /*2c70*/  BRA `(.L_x_79) ;  /* 0xfffffff000b47947 */ /* 0x000fea000383ffff */
.L_x_63:
[----:B------:R-:W3:Y:S02]  /*2c80*/  SYNCS.PHASECHK.TRANS64.TRYWAIT P0, [UR28+0x18000], R2 ;  /* 0x01800002ff0075a7 */ /* 0x000ee4000800111c */
[----:B---3--:R-:W-:Y:S05]  /*2c90*/  @!P0 BRA `(.L_x_63) ;  /* 0xfffffffc00f88947 */ /* 0x008fea000383ffff */
[----:B------:R-:W-:Y:S05]  /*2ca0*/  BRA `(.L_x_80) ;  /* 0xfffffff400347947 */ /* 0x000fea000383ffff */
.L_x_65:
[----:B------:R-:W3:Y:S02]  /*2cb0*/  SYNCS.PHASECHK.TRANS64.TRYWAIT P0, [UR28+0x18020], R2 ;  /* 0x01802002ff0075a7 */ /* 0x000ee4000800111c */
[----:B---3--:R-:W-:Y:S05]  /*2cc0*/  @!P0 BRA `(.L_x_65) ;  /* 0xfffffffc00f88947 */ /* 0x008fea000383ffff */
[----:B------:R-:W-:Y:S05]  /*2cd0*/  BRA `(.L_x_81) ;  /* 0xfffffff400dc7947 */ /* 0x000fea000383ffff */
        .weak           $__internal_0_$__cuda_sm10x_tcgen05_guardrail_trap_col_being_dealloced_not_returned_by_alloc
        .type           $__internal_0_$__cuda_sm10x_tcgen05_guardrail_trap_col_being_dealloced_not_returned_by_alloc,@function
        .size           $__internal_0_$__cuda_sm10x_tcgen05_guardrail_trap_col_being_dealloced_not_returned_by_alloc,($__internal_1_$__cuda_sm10x_tcgen05_guardrail_trap_phase_invalid_during_alloc - $__internal_0_$__cuda_sm10x_tcgen05_guardrail_trap_col_being_dealloced_not_returned_by_alloc)
$__internal_0_$__cuda_sm10x_tcgen05_guardrail_trap_col_being_dealloced_not_returned_by_alloc:
[----:B------:R-:W-:Y:S05]  /*2ce0*/  BPT.TRAP 0x1 ;  /* 0x000000040000795c */ /* 0x000fea0000300000 */
[----:B------:R-:W-:-:S04]  /*2cf0*/  IMAD.MOV.U32 R3, RZ, RZ, 0x0 ;  /* 0x00000000ff037424 */ /* 0x000fc800078e00ff */
[----:B------:R-:W-:Y:S05]  /*2d00*/  RET.REL.NODEC R2 `(gluon_tcgen05) ;  /* 0xffffffd002bc7950 */ /* 0x000fea0003c3ffff */
        .weak           $__internal_1_$__cuda_sm10x_tcgen05_guardrail_trap_phase_invalid_during_alloc
        .type           $__internal_1_$__cuda_sm10x_tcgen05_guardrail_trap_phase_invalid_during_alloc,@function
        .size           $__internal_1_$__cuda_sm10x_tcgen05_guardrail_trap_phase_invalid_during_alloc,($__internal_2_$__cuda_sm10x_tcgen05_guardrail_trap_unallocated_columns_being_dealloced - $__internal_1_$__cuda_sm10x_tcgen05_guardrail_trap_phase_invalid_during_alloc)
$__internal_1_$__cuda_sm10x_tcgen05_guardrail_trap_phase_invalid_during_alloc:
[----:B------:R-:W-:Y:S05]  /*2d10*/  BPT.TRAP 0x1 ;  /* 0x000000040000795c */ /* 0x000fea0000300000 */
[----:B------:R-:W-:-:S04]  /*2d20*/  IMAD.MOV.U32 R3, RZ, RZ, 0x0 ;  /* 0x00000000ff037424 */ /* 0x000fc800078e00ff */
[----:B------:R-:W-:Y:S05]  /*2d30*/  RET.REL.NODEC R2 `(gluon_tcgen05) ;  /* 0xffffffd002b07950 */ /* 0x000fea0003c3ffff */
        .weak           $__internal_2_$__cuda_sm10x_tcgen05_guardrail_trap_unallocated_columns_being_dealloced
        .type           $__internal_2_$__cuda_sm10x_tcgen05_guardrail_trap_unallocated_columns_being_dealloced,@function
        .size           $__internal_2_$__cuda_sm10x_tcgen05_guardrail_trap_unallocated_columns_being_dealloced,(.L_x_85 - $__internal_2_$__cuda_sm10x_tcgen05_guardrail_trap_unallocated_columns_being_dealloced)
$__internal_2_$__cuda_sm10x_tcgen05_guardrail_trap_unallocated_columns_being_dealloced:
[----:B------:R-:W-:Y:S05]  /*2d40*/  BPT.TRAP 0x1 ;  /* 0x000000040000795c */ /* 0x000fea0000300000 */
[----:B------:R-:W-:-:S04]  /*2d50*/  IMAD.MOV.U32 R3, RZ, RZ, 0x0 ;  /* 0x00000000ff037424 */ /* 0x000fc800078e00ff */
[----:B------:R-:W-:Y:S05]  /*2d60*/  RET.REL.NODEC R2 `(gluon_tcgen05) ;  /* 0xffffffd002a47950 */ /* 0x000fea0003c3ffff */
.L_x_82:
[----:B------:R-:W-:-:S00]  /*2d70*/  BRA `(.L_x_82) ;  /* 0xfffffffc00fc7947 */ /* 0x000fc0000383ffff */
[----:B------:R-:W-:-:S00]  /*2d80*/  NOP ;  /* 0x0000000000007918 */ /* 0x000fc00000000000 */
[----:B------:R-:W-:-:S00]  /*2d90*/  NOP ;  /* 0x0000000000007918 */ /* 0x000fc00000000000 */
[----:B------:R-:W-:-:S00]  /*2da0*/  NOP ;  /* 0x0000000000007918 */ /* 0x000fc00000000000 */
[----:B------:R-:W-:-:S00]  /*2db0*/  NOP ;  /* 0x0000000000007918 */ /* 0x000fc00000000000 */
[----:B------:R-:W-:-:S00]  /*2dc0*/  NOP ;  /* 0x0000000000007918 */ /* 0x000fc00000000000 */
[----:B------:R-:W-:-:S00]  /*2dd0*/  NOP ;  /* 0x0000000000007918 */ /* 0x000fc00000000000 */
[----:B------:R-:W-:-:S00]  /*2de0*/  NOP ;  /* 0x0000000000007918 */ /* 0x000fc00000000000 */
[----:B------:R-:W-:-:S00]  /*2df0*/  NOP ;  /* 0x0000000000007918 */ /* 0x000fc00000000000 */
.L_x_85:


//--------------------- .nv.shared.gluon_tcgen05  --------------------------
	.section	.nv.shared.gluon_tcgen05,"aw",@nobits
	.sectionflags	@""
	.align	16
	.zero		1024


//--------------------- .nv.shared.reserved.0     --------------------------
	.section	.nv.shared.reserved.0,"aw",@nobits
	.align	8
	.weak		__nv_reservedSMEM_offset_0_alias
	.size		__nv_reservedSMEM_offset_0_alias, 0, 64
	.other		__nv_reservedSMEM_offset_0_alias,@"STO_CUDA_RESERVED_SHARED STV_DEFAULT"
__nv_reservedSMEM_offset_0_alias:
	.zero		0
.nv.shared.reserved.0:
	.zero		64
	.weak		__nv_reservedSMEM_allocation_phase
	.type		__nv_reservedSMEM_allocation_phase,@object
	.size		__nv_reservedSMEM_allocation_phase,(.L_0 - __nv_reservedSMEM_allocation_phase)
__nv_reservedSMEM_allocation_phase:
	.zero		1
.L_0:
	.zero		7
	.weak		__nv_reservedSMEM_devtool_atexit_pc
	.type		__nv_reservedSMEM_devtool_atexit_pc,@object
	.size		__nv_reservedSMEM_devtool_atexit_pc,(__nv_reservedSMEM_allocation_mask - __nv_reservedSMEM_devtool_atexit_pc)
__nv_reservedSMEM_devtool_atexit_pc:
	.zero		8
	.weak		__nv_reservedSMEM_allocation_mask
	.type		__nv_reservedSMEM_allocation_mask,@object
	.size		__nv_reservedSMEM_allocation_mask,(.L_2 - __nv_reservedSMEM_allocation_mask)
__nv_reservedSMEM_allocation_mask:
	.zero		4
.L_2:


//--------------------- .nv.constant0.gluon_tcgen05 --------------------------
	.section	.nv.constant0.gluon_tcgen05,"a",@progbits
	.sectionflags	@""
	.align	4
.nv.constant0.gluon_tcgen05:
	.zero		976


//--------------------- SYMBOLS --------------------------

	.type		.nv.reservedSmem.offset0,@object
	.size		.nv.reservedSmem.offset0,0x4
	.type		.nv.reservedSmem.cap,@object
	.size		.nv.reservedSmem.cap,0x4
